//
// Generated by NVIDIA NVVM Compiler
//
// Compiler Build ID: CL-36424714
// Cuda compilation tools, release 13.0, V13.0.88
// Based on NVVM 20.0.0
//

.version 9.0
.target sm_100
.address_size 64

	// .globl	copy
// _ZZ18transposeCoalescedE4tile has been demoted
// _ZZ13copySharedMemE4tile has been demoted
// _ZZ24transposeNoBankConflictsE4tile has been demoted
// _ZZ9transposeE4tile has been demoted
// _ZZ15transposeDoubleE4tile has been demoted
// _ZZ21transposeExperimentalE4tile has been demoted
// _ZZ17transposeTemplateIfEvPKT_PS0_iiE4tile has been demoted
// _ZZ17transposeTemplateIdEvPKT_PS0_iiE4tile has been demoted

.visible .entry copy(
	.param .u64 .ptr .align 1 copy_param_0,
	.param .u64 .ptr .align 1 copy_param_1
)
{
	.reg .b32 	%r<32>;
	.reg .b32 	%f<17>;
	.reg .b64 	%rd<53>;

	ld.param.u64 	%rd1, [copy_param_0];
	ld.param.u64 	%rd2, [copy_param_1];
	mov.u32 	%r1, %ctaid.x;
	shl.b32 	%r2, %r1, 6;
	mov.u32 	%r3, %tid.x;
	add.s32 	%r4, %r2, %r3;
	mov.u32 	%r5, %ctaid.y;
	shl.b32 	%r6, %r5, 6;
	mov.u32 	%r7, %tid.y;
	add.s32 	%r8, %r6, %r7;
	mov.u32 	%r9, %nctaid.x;
	cvta.to.global.u64 	%rd3, %rd2;
	cvta.to.global.u64 	%rd4, %rd1;
	mul.lo.s32 	%r10, %r9, %r8;
	shl.b32 	%r11, %r10, 6;
	add.s32 	%r12, %r4, %r11;
	mul.wide.s32 	%rd5, %r12, 4;
	add.s64 	%rd6, %rd3, %rd5;
	ld.global.f32 	%f1, [%rd6];
	add.s64 	%rd7, %rd4, %rd5;
	st.global.f32 	[%rd7], %f1;
	shl.b32 	%r13, %r9, 8;
	add.s32 	%r14, %r12, %r13;
	mul.wide.s32 	%rd8, %r14, 4;
	add.s64 	%rd9, %rd3, %rd8;
	ld.global.f32 	%f2, [%rd9];
	add.s64 	%rd10, %rd4, %rd8;
	st.global.f32 	[%rd10], %f2;
	shl.b32 	%r15, %r9, 9;
	add.s32 	%r16, %r12, %r15;
	mul.wide.s32 	%rd11, %r16, 4;
	add.s64 	%rd12, %rd3, %rd11;
	ld.global.f32 	%f3, [%rd12];
	add.s64 	%rd13, %rd4, %rd11;
	st.global.f32 	[%rd13], %f3;
	add.s32 	%r17, %r16, %r13;
	mul.wide.s32 	%rd14, %r17, 4;
	add.s64 	%rd15, %rd3, %rd14;
	ld.global.f32 	%f4, [%rd15];
	add.s64 	%rd16, %rd4, %rd14;
	st.global.f32 	[%rd16], %f4;
	shl.b32 	%r18, %r9, 10;
	add.s32 	%r19, %r12, %r18;
	mul.wide.s32 	%rd17, %r19, 4;
	add.s64 	%rd18, %rd3, %rd17;
	ld.global.f32 	%f5, [%rd18];
	add.s64 	%rd19, %rd4, %rd17;
	st.global.f32 	[%rd19], %f5;
	add.s32 	%r20, %r19, %r13;
	mul.wide.s32 	%rd20, %r20, 4;
	add.s64 	%rd21, %rd3, %rd20;
	ld.global.f32 	%f6, [%rd21];
	add.s64 	%rd22, %rd4, %rd20;
	st.global.f32 	[%rd22], %f6;
	add.s32 	%r21, %r19, %r15;
	mul.wide.s32 	%rd23, %r21, 4;
	add.s64 	%rd24, %rd3, %rd23;
	ld.global.f32 	%f7, [%rd24];
	add.s64 	%rd25, %rd4, %rd23;
	st.global.f32 	[%rd25], %f7;
	add.s32 	%r22, %r21, %r13;
	mul.wide.s32 	%rd26, %r22, 4;
	add.s64 	%rd27, %rd3, %rd26;
	ld.global.f32 	%f8, [%rd27];
	add.s64 	%rd28, %rd4, %rd26;
	st.global.f32 	[%rd28], %f8;
	shl.b32 	%r23, %r9, 11;
	add.s32 	%r24, %r12, %r23;
	mul.wide.s32 	%rd29, %r24, 4;
	add.s64 	%rd30, %rd3, %rd29;
	ld.global.f32 	%f9, [%rd30];
	add.s64 	%rd31, %rd4, %rd29;
	st.global.f32 	[%rd31], %f9;
	add.s32 	%r25, %r24, %r13;
	mul.wide.s32 	%rd32, %r25, 4;
	add.s64 	%rd33, %rd3, %rd32;
	ld.global.f32 	%f10, [%rd33];
	add.s64 	%rd34, %rd4, %rd32;
	st.global.f32 	[%rd34], %f10;
	add.s32 	%r26, %r24, %r15;
	mul.wide.s32 	%rd35, %r26, 4;
	add.s64 	%rd36, %rd3, %rd35;
	ld.global.f32 	%f11, [%rd36];
	add.s64 	%rd37, %rd4, %rd35;
	st.global.f32 	[%rd37], %f11;
	add.s32 	%r27, %r26, %r13;
	mul.wide.s32 	%rd38, %r27, 4;
	add.s64 	%rd39, %rd3, %rd38;
	ld.global.f32 	%f12, [%rd39];
	add.s64 	%rd40, %rd4, %rd38;
	st.global.f32 	[%rd40], %f12;
	add.s32 	%r28, %r24, %r18;
	mul.wide.s32 	%rd41, %r28, 4;
	add.s64 	%rd42, %rd3, %rd41;
	ld.global.f32 	%f13, [%rd42];
	add.s64 	%rd43, %rd4, %rd41;
	st.global.f32 	[%rd43], %f13;
	add.s32 	%r29, %r28, %r13;
	mul.wide.s32 	%rd44, %r29, 4;
	add.s64 	%rd45, %rd3, %rd44;
	ld.global.f32 	%f14, [%rd45];
	add.s64 	%rd46, %rd4, %rd44;
	st.global.f32 	[%rd46], %f14;
	add.s32 	%r30, %r28, %r15;
	mul.wide.s32 	%rd47, %r30, 4;
	add.s64 	%rd48, %rd3, %rd47;
	ld.global.f32 	%f15, [%rd48];
	add.s64 	%rd49, %rd4, %rd47;
	st.global.f32 	[%rd49], %f15;
	add.s32 	%r31, %r30, %r13;
	mul.wide.s32 	%rd50, %r31, 4;
	add.s64 	%rd51, %rd3, %rd50;
	ld.global.f32 	%f16, [%rd51];
	add.s64 	%rd52, %rd4, %rd50;
	st.global.f32 	[%rd52], %f16;
	ret;

}
	// .globl	transposeNaive
.visible .entry transposeNaive(
	.param .u64 .ptr .align 1 transposeNaive_param_0,
	.param .u64 .ptr .align 1 transposeNaive_param_1
)
{
	.reg .b32 	%r<32>;
	.reg .b32 	%f<17>;
	.reg .b64 	%rd<39>;

	ld.param.u64 	%rd1, [transposeNaive_param_0];
	ld.param.u64 	%rd2, [transposeNaive_param_1];
	mov.u32 	%r1, %ctaid.x;
	shl.b32 	%r2, %r1, 6;
	mov.u32 	%r3, %tid.x;
	add.s32 	%r4, %r2, %r3;
	mov.u32 	%r5, %ctaid.y;
	shl.b32 	%r6, %r5, 6;
	mov.u32 	%r7, %tid.y;
	add.s32 	%r8, %r6, %r7;
	mov.u32 	%r9, %nctaid.x;
	shl.b32 	%r10, %r9, 6;
	cvta.to.global.u64 	%rd3, %rd2;
	cvta.to.global.u64 	%rd4, %rd1;
	mad.lo.s32 	%r11, %r8, %r10, %r4;
	mul.wide.s32 	%rd5, %r11, 4;
	add.s64 	%rd6, %rd3, %rd5;
	ld.global.f32 	%f1, [%rd6];
	mad.lo.s32 	%r12, %r4, %r10, %r8;
	mul.wide.s32 	%rd7, %r12, 4;
	add.s64 	%rd8, %rd4, %rd7;
	st.global.f32 	[%rd8], %f1;
	shl.b32 	%r13, %r9, 8;
	add.s32 	%r14, %r11, %r13;
	mul.wide.s32 	%rd9, %r14, 4;
	add.s64 	%rd10, %rd3, %rd9;
	ld.global.f32 	%f2, [%rd10];
	st.global.f32 	[%rd8+16], %f2;
	shl.b32 	%r15, %r9, 9;
	add.s32 	%r16, %r11, %r15;
	mul.wide.s32 	%rd11, %r16, 4;
	add.s64 	%rd12, %rd3, %rd11;
	ld.global.f32 	%f3, [%rd12];
	st.global.f32 	[%rd8+32], %f3;
	add.s32 	%r17, %r16, %r13;
	mul.wide.s32 	%rd13, %r17, 4;
	add.s64 	%rd14, %rd3, %rd13;
	ld.global.f32 	%f4, [%rd14];
	st.global.f32 	[%rd8+48], %f4;
	shl.b32 	%r18, %r9, 10;
	add.s32 	%r19, %r11, %r18;
	mul.wide.s32 	%rd15, %r19, 4;
	add.s64 	%rd16, %rd3, %rd15;
	ld.global.f32 	%f5, [%rd16];
	st.global.f32 	[%rd8+64], %f5;
	add.s32 	%r20, %r19, %r13;
	mul.wide.s32 	%rd17, %r20, 4;
	add.s64 	%rd18, %rd3, %rd17;
	ld.global.f32 	%f6, [%rd18];
	st.global.f32 	[%rd8+80], %f6;
	add.s32 	%r21, %r19, %r15;
	mul.wide.s32 	%rd19, %r21, 4;
	add.s64 	%rd20, %rd3, %rd19;
	ld.global.f32 	%f7, [%rd20];
	st.global.f32 	[%rd8+96], %f7;
	add.s32 	%r22, %r21, %r13;
	mul.wide.s32 	%rd21, %r22, 4;
	add.s64 	%rd22, %rd3, %rd21;
	ld.global.f32 	%f8, [%rd22];
	st.global.f32 	[%rd8+112], %f8;
	shl.b32 	%r23, %r9, 11;
	add.s32 	%r24, %r11, %r23;
	mul.wide.s32 	%rd23, %r24, 4;
	add.s64 	%rd24, %rd3, %rd23;
	ld.global.f32 	%f9, [%rd24];
	st.global.f32 	[%rd8+128], %f9;
	add.s32 	%r25, %r24, %r13;
	mul.wide.s32 	%rd25, %r25, 4;
	add.s64 	%rd26, %rd3, %rd25;
	ld.global.f32 	%f10, [%rd26];
	st.global.f32 	[%rd8+144], %f10;
	add.s32 	%r26, %r24, %r15;
	mul.wide.s32 	%rd27, %r26, 4;
	add.s64 	%rd28, %rd3, %rd27;
	ld.global.f32 	%f11, [%rd28];
	st.global.f32 	[%rd8+160], %f11;
	add.s32 	%r27, %r26, %r13;
	mul.wide.s32 	%rd29, %r27, 4;
	add.s64 	%rd30, %rd3, %rd29;
	ld.global.f32 	%f12, [%rd30];
	st.global.f32 	[%rd8+176], %f12;
	add.s32 	%r28, %r24, %r18;
	mul.wide.s32 	%rd31, %r28, 4;
	add.s64 	%rd32, %rd3, %rd31;
	ld.global.f32 	%f13, [%rd32];
	st.global.f32 	[%rd8+192], %f13;
	add.s32 	%r29, %r28, %r13;
	mul.wide.s32 	%rd33, %r29, 4;
	add.s64 	%rd34, %rd3, %rd33;
	ld.global.f32 	%f14, [%rd34];
	st.global.f32 	[%rd8+208], %f14;
	add.s32 	%r30, %r28, %r15;
	mul.wide.s32 	%rd35, %r30, 4;
	add.s64 	%rd36, %rd3, %rd35;
	ld.global.f32 	%f15, [%rd36];
	st.global.f32 	[%rd8+224], %f15;
	add.s32 	%r31, %r30, %r13;
	mul.wide.s32 	%rd37, %r31, 4;
	add.s64 	%rd38, %rd3, %rd37;
	ld.global.f32 	%f16, [%rd38];
	st.global.f32 	[%rd8+240], %f16;
	ret;

}
	// .globl	transposeCoalesced
.visible .entry transposeCoalesced(
	.param .u64 .ptr .align 1 transposeCoalesced_param_0,
	.param .u64 .ptr .align 1 transposeCoalesced_param_1
)
{
	.reg .b32 	%r<57>;
	.reg .b32 	%f<33>;
	.reg .b64 	%rd<69>;
	// demoted variable
	.shared .align 4 .b8 _ZZ18transposeCoalescedE4tile[16384];
	ld.param.u64 	%rd1, [transposeCoalesced_param_0];
	ld.param.u64 	%rd2, [transposeCoalesced_param_1];
	mov.u32 	%r1, %ctaid.x;
	shl.b32 	%r2, %r1, 6;
	mov.u32 	%r3, %tid.x;
	add.s32 	%r4, %r2, %r3;
	mov.u32 	%r5, %ctaid.y;
	shl.b32 	%r6, %r5, 6;
	mov.u32 	%r7, %tid.y;
	add.s32 	%r8, %r6, %r7;
	mov.u32 	%r9, %nctaid.x;
	shl.b32 	%r10, %r9, 6;
	shl.b32 	%r11, %r3, 2;
	mov.u32 	%r12, _ZZ18transposeCoalescedE4tile;
	add.s32 	%r13, %r12, %r11;
	cvta.to.global.u64 	%rd3, %rd2;
	mad.lo.s32 	%r14, %r8, %r10, %r4;
	mul.wide.s32 	%rd4, %r14, 4;
	add.s64 	%rd5, %rd3, %rd4;
	ld.global.f32 	%f1, [%rd5];
	shl.b32 	%r15, %r7, 8;
	add.s32 	%r16, %r13, %r15;
	st.shared.f32 	[%r16], %f1;
	shl.b32 	%r17, %r9, 8;
	add.s32 	%r18, %r14, %r17;
	mul.wide.s32 	%rd6, %r18, 4;
	add.s64 	%rd7, %rd3, %rd6;
	ld.global.f32 	%f2, [%rd7];
	st.shared.f32 	[%r16+1024], %f2;
	shl.b32 	%r19, %r9, 9;
	add.s32 	%r20, %r14, %r19;
	mul.wide.s32 	%rd8, %r20, 4;
	add.s64 	%rd9, %rd3, %rd8;
	ld.global.f32 	%f3, [%rd9];
	st.shared.f32 	[%r16+2048], %f3;
	add.s32 	%r21, %r20, %r17;
	mul.wide.s32 	%rd10, %r21, 4;
	add.s64 	%rd11, %rd3, %rd10;
	ld.global.f32 	%f4, [%rd11];
	st.shared.f32 	[%r16+3072], %f4;
	shl.b32 	%r22, %r9, 10;
	add.s32 	%r23, %r14, %r22;
	mul.wide.s32 	%rd12, %r23, 4;
	add.s64 	%rd13, %rd3, %rd12;
	ld.global.f32 	%f5, [%rd13];
	st.shared.f32 	[%r16+4096], %f5;
	add.s32 	%r24, %r23, %r17;
	mul.wide.s32 	%rd14, %r24, 4;
	add.s64 	%rd15, %rd3, %rd14;
	ld.global.f32 	%f6, [%rd15];
	st.shared.f32 	[%r16+5120], %f6;
	add.s32 	%r25, %r23, %r19;
	mul.wide.s32 	%rd16, %r25, 4;
	add.s64 	%rd17, %rd3, %rd16;
	ld.global.f32 	%f7, [%rd17];
	st.shared.f32 	[%r16+6144], %f7;
	add.s32 	%r26, %r25, %r17;
	mul.wide.s32 	%rd18, %r26, 4;
	add.s64 	%rd19, %rd3, %rd18;
	ld.global.f32 	%f8, [%rd19];
	st.shared.f32 	[%r16+7168], %f8;
	shl.b32 	%r27, %r9, 11;
	add.s32 	%r28, %r14, %r27;
	mul.wide.s32 	%rd20, %r28, 4;
	add.s64 	%rd21, %rd3, %rd20;
	ld.global.f32 	%f9, [%rd21];
	st.shared.f32 	[%r16+8192], %f9;
	add.s32 	%r29, %r28, %r17;
	mul.wide.s32 	%rd22, %r29, 4;
	add.s64 	%rd23, %rd3, %rd22;
	ld.global.f32 	%f10, [%rd23];
	st.shared.f32 	[%r16+9216], %f10;
	add.s32 	%r30, %r28, %r19;
	mul.wide.s32 	%rd24, %r30, 4;
	add.s64 	%rd25, %rd3, %rd24;
	ld.global.f32 	%f11, [%rd25];
	st.shared.f32 	[%r16+10240], %f11;
	add.s32 	%r31, %r30, %r17;
	mul.wide.s32 	%rd26, %r31, 4;
	add.s64 	%rd27, %rd3, %rd26;
	ld.global.f32 	%f12, [%rd27];
	st.shared.f32 	[%r16+11264], %f12;
	add.s32 	%r32, %r28, %r22;
	mul.wide.s32 	%rd28, %r32, 4;
	add.s64 	%rd29, %rd3, %rd28;
	ld.global.f32 	%f13, [%rd29];
	st.shared.f32 	[%r16+12288], %f13;
	add.s32 	%r33, %r32, %r17;
	mul.wide.s32 	%rd30, %r33, 4;
	add.s64 	%rd31, %rd3, %rd30;
	ld.global.f32 	%f14, [%rd31];
	st.shared.f32 	[%r16+13312], %f14;
	add.s32 	%r34, %r32, %r19;
	mul.wide.s32 	%rd32, %r34, 4;
	add.s64 	%rd33, %rd3, %rd32;
	ld.global.f32 	%f15, [%rd33];
	st.shared.f32 	[%r16+14336], %f15;
	add.s32 	%r35, %r34, %r17;
	mul.wide.s32 	%rd34, %r35, 4;
	add.s64 	%rd35, %rd3, %rd34;
	ld.global.f32 	%f16, [%rd35];
	st.shared.f32 	[%r16+15360], %f16;
	bar.sync 	0;
	add.s32 	%r36, %r6, %r3;
	add.s32 	%r37, %r2, %r7;
	mad.lo.s32 	%r38, %r3, 252, %r13;
	cvta.to.global.u64 	%rd36, %rd1;
	shl.b32 	%r39, %r7, 2;
	add.s32 	%r40, %r38, %r39;
	ld.shared.f32 	%f17, [%r40];
	mad.lo.s32 	%r41, %r37, %r10, %r36;
	mul.wide.s32 	%rd37, %r41, 4;
	add.s64 	%rd38, %rd36, %rd37;
	st.global.f32 	[%rd38], %f17;
	ld.shared.f32 	%f18, [%r40+16];
	add.s32 	%r42, %r41, %r17;
	mul.wide.s32 	%rd39, %r42, 4;
	add.s64 	%rd40, %rd36, %rd39;
	st.global.f32 	[%rd40], %f18;
	ld.shared.f32 	%f19, [%r40+32];
	add.s32 	%r43, %r41, %r19;
	mul.wide.s32 	%rd41, %r43, 4;
	add.s64 	%rd42, %rd36, %rd41;
	st.global.f32 	[%rd42], %f19;
	ld.shared.f32 	%f20, [%r40+48];
	add.s32 	%r44, %r43, %r17;
	mul.wide.s32 	%rd43, %r44, 4;
	add.s64 	%rd44, %rd36, %rd43;
	st.global.f32 	[%rd44], %f20;
	ld.shared.f32 	%f21, [%r40+64];
	add.s32 	%r45, %r41, %r22;
	mul.wide.s32 	%rd45, %r45, 4;
	add.s64 	%rd46, %rd36, %rd45;
	st.global.f32 	[%rd46], %f21;
	ld.shared.f32 	%f22, [%r40+80];
	add.s32 	%r46, %r45, %r17;
	mul.wide.s32 	%rd47, %r46, 4;
	add.s64 	%rd48, %rd36, %rd47;
	st.global.f32 	[%rd48], %f22;
	ld.shared.f32 	%f23, [%r40+96];
	add.s32 	%r47, %r45, %r19;
	mul.wide.s32 	%rd49, %r47, 4;
	add.s64 	%rd50, %rd36, %rd49;
	st.global.f32 	[%rd50], %f23;
	ld.shared.f32 	%f24, [%r40+112];
	add.s32 	%r48, %r47, %r17;
	mul.wide.s32 	%rd51, %r48, 4;
	add.s64 	%rd52, %rd36, %rd51;
	st.global.f32 	[%rd52], %f24;
	ld.shared.f32 	%f25, [%r40+128];
	add.s32 	%r49, %r41, %r27;
	mul.wide.s32 	%rd53, %r49, 4;
	add.s64 	%rd54, %rd36, %rd53;
	st.global.f32 	[%rd54], %f25;
	ld.shared.f32 	%f26, [%r40+144];
	add.s32 	%r50, %r49, %r17;
	mul.wide.s32 	%rd55, %r50, 4;
	add.s64 	%rd56, %rd36, %rd55;
	st.global.f32 	[%rd56], %f26;
	ld.shared.f32 	%f27, [%r40+160];
	add.s32 	%r51, %r49, %r19;
	mul.wide.s32 	%rd57, %r51, 4;
	add.s64 	%rd58, %rd36, %rd57;
	st.global.f32 	[%rd58], %f27;
	ld.shared.f32 	%f28, [%r40+176];
	add.s32 	%r52, %r51, %r17;
	mul.wide.s32 	%rd59, %r52, 4;
	add.s64 	%rd60, %rd36, %rd59;
	st.global.f32 	[%rd60], %f28;
	ld.shared.f32 	%f29, [%r40+192];
	add.s32 	%r53, %r49, %r22;
	mul.wide.s32 	%rd61, %r53, 4;
	add.s64 	%rd62, %rd36, %rd61;
	st.global.f32 	[%rd62], %f29;
	ld.shared.f32 	%f30, [%r40+208];
	add.s32 	%r54, %r53, %r17;
	mul.wide.s32 	%rd63, %r54, 4;
	add.s64 	%rd64, %rd36, %rd63;
	st.global.f32 	[%rd64], %f30;
	ld.shared.f32 	%f31, [%r40+224];
	add.s32 	%r55, %r53, %r19;
	mul.wide.s32 	%rd65, %r55, 4;
	add.s64 	%rd66, %rd36, %rd65;
	st.global.f32 	[%rd66], %f31;
	ld.shared.f32 	%f32, [%r40+240];
	add.s32 	%r56, %r55, %r17;
	mul.wide.s32 	%rd67, %r56, 4;
	add.s64 	%rd68, %rd36, %rd67;
	st.global.f32 	[%rd68], %f32;
	ret;

}
	// .globl	copySharedMem
.visible .entry copySharedMem(
	.param .u64 .ptr .align 1 copySharedMem_param_0,
	.param .u64 .ptr .align 1 copySharedMem_param_1
)
{
	.reg .b32 	%r<37>;
	.reg .b32 	%f<33>;
	.reg .b64 	%rd<53>;
	// demoted variable
	.shared .align 4 .b8 _ZZ13copySharedMemE4tile[16384];
	ld.param.u64 	%rd1, [copySharedMem_param_0];
	ld.param.u64 	%rd2, [copySharedMem_param_1];
	mov.u32 	%r1, %ctaid.x;
	shl.b32 	%r2, %r1, 6;
	mov.u32 	%r3, %tid.x;
	add.s32 	%r4, %r2, %r3;
	mov.u32 	%r5, %ctaid.y;
	shl.b32 	%r6, %r5, 6;
	mov.u32 	%r7, %tid.y;
	add.s32 	%r8, %r6, %r7;
	mov.u32 	%r9, %nctaid.x;
	cvta.to.global.u64 	%rd3, %rd2;
	mul.lo.s32 	%r10, %r9, %r8;
	shl.b32 	%r11, %r10, 6;
	add.s32 	%r12, %r11, %r4;
	mul.wide.s32 	%rd4, %r12, 4;
	add.s64 	%rd5, %rd3, %rd4;
	ld.global.f32 	%f1, [%rd5];
	shl.b32 	%r13, %r7, 6;
	add.s32 	%r14, %r13, %r3;
	shl.b32 	%r15, %r14, 2;
	mov.u32 	%r16, _ZZ13copySharedMemE4tile;
	add.s32 	%r17, %r16, %r15;
	st.shared.f32 	[%r17], %f1;
	shl.b32 	%r18, %r9, 8;
	add.s32 	%r19, %r12, %r18;
	mul.wide.s32 	%rd6, %r19, 4;
	add.s64 	%rd7, %rd3, %rd6;
	ld.global.f32 	%f2, [%rd7];
	st.shared.f32 	[%r17+1024], %f2;
	shl.b32 	%r20, %r9, 9;
	add.s32 	%r21, %r12, %r20;
	mul.wide.s32 	%rd8, %r21, 4;
	add.s64 	%rd9, %rd3, %rd8;
	ld.global.f32 	%f3, [%rd9];
	st.shared.f32 	[%r17+2048], %f3;
	add.s32 	%r22, %r21, %r18;
	mul.wide.s32 	%rd10, %r22, 4;
	add.s64 	%rd11, %rd3, %rd10;
	ld.global.f32 	%f4, [%rd11];
	st.shared.f32 	[%r17+3072], %f4;
	shl.b32 	%r23, %r9, 10;
	add.s32 	%r24, %r12, %r23;
	mul.wide.s32 	%rd12, %r24, 4;
	add.s64 	%rd13, %rd3, %rd12;
	ld.global.f32 	%f5, [%rd13];
	st.shared.f32 	[%r17+4096], %f5;
	add.s32 	%r25, %r24, %r18;
	mul.wide.s32 	%rd14, %r25, 4;
	add.s64 	%rd15, %rd3, %rd14;
	ld.global.f32 	%f6, [%rd15];
	st.shared.f32 	[%r17+5120], %f6;
	add.s32 	%r26, %r24, %r20;
	mul.wide.s32 	%rd16, %r26, 4;
	add.s64 	%rd17, %rd3, %rd16;
	ld.global.f32 	%f7, [%rd17];
	st.shared.f32 	[%r17+6144], %f7;
	add.s32 	%r27, %r26, %r18;
	mul.wide.s32 	%rd18, %r27, 4;
	add.s64 	%rd19, %rd3, %rd18;
	ld.global.f32 	%f8, [%rd19];
	st.shared.f32 	[%r17+7168], %f8;
	shl.b32 	%r28, %r9, 11;
	add.s32 	%r29, %r12, %r28;
	mul.wide.s32 	%rd20, %r29, 4;
	add.s64 	%rd21, %rd3, %rd20;
	ld.global.f32 	%f9, [%rd21];
	st.shared.f32 	[%r17+8192], %f9;
	add.s32 	%r30, %r29, %r18;
	mul.wide.s32 	%rd22, %r30, 4;
	add.s64 	%rd23, %rd3, %rd22;
	ld.global.f32 	%f10, [%rd23];
	st.shared.f32 	[%r17+9216], %f10;
	add.s32 	%r31, %r29, %r20;
	mul.wide.s32 	%rd24, %r31, 4;
	add.s64 	%rd25, %rd3, %rd24;
	ld.global.f32 	%f11, [%rd25];
	st.shared.f32 	[%r17+10240], %f11;
	add.s32 	%r32, %r31, %r18;
	mul.wide.s32 	%rd26, %r32, 4;
	add.s64 	%rd27, %rd3, %rd26;
	ld.global.f32 	%f12, [%rd27];
	st.shared.f32 	[%r17+11264], %f12;
	add.s32 	%r33, %r29, %r23;
	mul.wide.s32 	%rd28, %r33, 4;
	add.s64 	%rd29, %rd3, %rd28;
	ld.global.f32 	%f13, [%rd29];
	st.shared.f32 	[%r17+12288], %f13;
	add.s32 	%r34, %r33, %r18;
	mul.wide.s32 	%rd30, %r34, 4;
	add.s64 	%rd31, %rd3, %rd30;
	ld.global.f32 	%f14, [%rd31];
	st.shared.f32 	[%r17+13312], %f14;
	add.s32 	%r35, %r33, %r20;
	mul.wide.s32 	%rd32, %r35, 4;
	add.s64 	%rd33, %rd3, %rd32;
	ld.global.f32 	%f15, [%rd33];
	st.shared.f32 	[%r17+14336], %f15;
	add.s32 	%r36, %r35, %r18;
	mul.wide.s32 	%rd34, %r36, 4;
	add.s64 	%rd35, %rd3, %rd34;
	ld.global.f32 	%f16, [%rd35];
	st.shared.f32 	[%r17+15360], %f16;
	bar.sync 	0;
	cvta.to.global.u64 	%rd36, %rd1;
	ld.shared.f32 	%f17, [%r17];
	add.s64 	%rd37, %rd36, %rd4;
	st.global.f32 	[%rd37], %f17;
	ld.shared.f32 	%f18, [%r17+1024];
	add.s64 	%rd38, %rd36, %rd6;
	st.global.f32 	[%rd38], %f18;
	ld.shared.f32 	%f19, [%r17+2048];
	add.s64 	%rd39, %rd36, %rd8;
	st.global.f32 	[%rd39], %f19;
	ld.shared.f32 	%f20, [%r17+3072];
	add.s64 	%rd40, %rd36, %rd10;
	st.global.f32 	[%rd40], %f20;
	ld.shared.f32 	%f21, [%r17+4096];
	add.s64 	%rd41, %rd36, %rd12;
	st.global.f32 	[%rd41], %f21;
	ld.shared.f32 	%f22, [%r17+5120];
	add.s64 	%rd42, %rd36, %rd14;
	st.global.f32 	[%rd42], %f22;
	ld.shared.f32 	%f23, [%r17+6144];
	add.s64 	%rd43, %rd36, %rd16;
	st.global.f32 	[%rd43], %f23;
	ld.shared.f32 	%f24, [%r17+7168];
	add.s64 	%rd44, %rd36, %rd18;
	st.global.f32 	[%rd44], %f24;
	ld.shared.f32 	%f25, [%r17+8192];
	add.s64 	%rd45, %rd36, %rd20;
	st.global.f32 	[%rd45], %f25;
	ld.shared.f32 	%f26, [%r17+9216];
	add.s64 	%rd46, %rd36, %rd22;
	st.global.f32 	[%rd46], %f26;
	ld.shared.f32 	%f27, [%r17+10240];
	add.s64 	%rd47, %rd36, %rd24;
	st.global.f32 	[%rd47], %f27;
	ld.shared.f32 	%f28, [%r17+11264];
	add.s64 	%rd48, %rd36, %rd26;
	st.global.f32 	[%rd48], %f28;
	ld.shared.f32 	%f29, [%r17+12288];
	add.s64 	%rd49, %rd36, %rd28;
	st.global.f32 	[%rd49], %f29;
	ld.shared.f32 	%f30, [%r17+13312];
	add.s64 	%rd50, %rd36, %rd30;
	st.global.f32 	[%rd50], %f30;
	ld.shared.f32 	%f31, [%r17+14336];
	add.s64 	%rd51, %rd36, %rd32;
	st.global.f32 	[%rd51], %f31;
	ld.shared.f32 	%f32, [%r17+15360];
	add.s64 	%rd52, %rd36, %rd34;
	st.global.f32 	[%rd52], %f32;
	ret;

}
	// .globl	transposeNoBankConflicts
.visible .entry transposeNoBankConflicts(
	.param .u64 .ptr .align 1 transposeNoBankConflicts_param_0,
	.param .u64 .ptr .align 1 transposeNoBankConflicts_param_1
)
{
	.reg .b32 	%r<57>;
	.reg .b32 	%f<33>;
	.reg .b64 	%rd<69>;
	// demoted variable
	.shared .align 4 .b8 _ZZ24transposeNoBankConflictsE4tile[16640];
	ld.param.u64 	%rd1, [transposeNoBankConflicts_param_0];
	ld.param.u64 	%rd2, [transposeNoBankConflicts_param_1];
	mov.u32 	%r1, %ctaid.x;
	shl.b32 	%r2, %r1, 6;
	mov.u32 	%r3, %tid.x;
	add.s32 	%r4, %r2, %r3;
	mov.u32 	%r5, %ctaid.y;
	shl.b32 	%r6, %r5, 6;
	mov.u32 	%r7, %tid.y;
	add.s32 	%r8, %r6, %r7;
	mov.u32 	%r9, %nctaid.x;
	shl.b32 	%r10, %r9, 6;
	shl.b32 	%r11, %r3, 2;
	mov.u32 	%r12, _ZZ24transposeNoBankConflictsE4tile;
	add.s32 	%r13, %r12, %r11;
	cvta.to.global.u64 	%rd3, %rd2;
	mad.lo.s32 	%r14, %r8, %r10, %r4;
	mul.wide.s32 	%rd4, %r14, 4;
	add.s64 	%rd5, %rd3, %rd4;
	ld.global.f32 	%f1, [%rd5];
	mad.lo.s32 	%r15, %r7, 260, %r13;
	st.shared.f32 	[%r15], %f1;
	shl.b32 	%r16, %r9, 8;
	add.s32 	%r17, %r14, %r16;
	mul.wide.s32 	%rd6, %r17, 4;
	add.s64 	%rd7, %rd3, %rd6;
	ld.global.f32 	%f2, [%rd7];
	st.shared.f32 	[%r15+1040], %f2;
	shl.b32 	%r18, %r9, 9;
	add.s32 	%r19, %r14, %r18;
	mul.wide.s32 	%rd8, %r19, 4;
	add.s64 	%rd9, %rd3, %rd8;
	ld.global.f32 	%f3, [%rd9];
	st.shared.f32 	[%r15+2080], %f3;
	add.s32 	%r20, %r19, %r16;
	mul.wide.s32 	%rd10, %r20, 4;
	add.s64 	%rd11, %rd3, %rd10;
	ld.global.f32 	%f4, [%rd11];
	st.shared.f32 	[%r15+3120], %f4;
	shl.b32 	%r21, %r9, 10;
	add.s32 	%r22, %r14, %r21;
	mul.wide.s32 	%rd12, %r22, 4;
	add.s64 	%rd13, %rd3, %rd12;
	ld.global.f32 	%f5, [%rd13];
	st.shared.f32 	[%r15+4160], %f5;
	add.s32 	%r23, %r22, %r16;
	mul.wide.s32 	%rd14, %r23, 4;
	add.s64 	%rd15, %rd3, %rd14;
	ld.global.f32 	%f6, [%rd15];
	st.shared.f32 	[%r15+5200], %f6;
	add.s32 	%r24, %r22, %r18;
	mul.wide.s32 	%rd16, %r24, 4;
	add.s64 	%rd17, %rd3, %rd16;
	ld.global.f32 	%f7, [%rd17];
	st.shared.f32 	[%r15+6240], %f7;
	add.s32 	%r25, %r24, %r16;
	mul.wide.s32 	%rd18, %r25, 4;
	add.s64 	%rd19, %rd3, %rd18;
	ld.global.f32 	%f8, [%rd19];
	st.shared.f32 	[%r15+7280], %f8;
	shl.b32 	%r26, %r9, 11;
	add.s32 	%r27, %r14, %r26;
	mul.wide.s32 	%rd20, %r27, 4;
	add.s64 	%rd21, %rd3, %rd20;
	ld.global.f32 	%f9, [%rd21];
	st.shared.f32 	[%r15+8320], %f9;
	add.s32 	%r28, %r27, %r16;
	mul.wide.s32 	%rd22, %r28, 4;
	add.s64 	%rd23, %rd3, %rd22;
	ld.global.f32 	%f10, [%rd23];
	st.shared.f32 	[%r15+9360], %f10;
	add.s32 	%r29, %r27, %r18;
	mul.wide.s32 	%rd24, %r29, 4;
	add.s64 	%rd25, %rd3, %rd24;
	ld.global.f32 	%f11, [%rd25];
	st.shared.f32 	[%r15+10400], %f11;
	add.s32 	%r30, %r29, %r16;
	mul.wide.s32 	%rd26, %r30, 4;
	add.s64 	%rd27, %rd3, %rd26;
	ld.global.f32 	%f12, [%rd27];
	st.shared.f32 	[%r15+11440], %f12;
	add.s32 	%r31, %r27, %r21;
	mul.wide.s32 	%rd28, %r31, 4;
	add.s64 	%rd29, %rd3, %rd28;
	ld.global.f32 	%f13, [%rd29];
	st.shared.f32 	[%r15+12480], %f13;
	add.s32 	%r32, %r31, %r16;
	mul.wide.s32 	%rd30, %r32, 4;
	add.s64 	%rd31, %rd3, %rd30;
	ld.global.f32 	%f14, [%rd31];
	st.shared.f32 	[%r15+13520], %f14;
	add.s32 	%r33, %r31, %r18;
	mul.wide.s32 	%rd32, %r33, 4;
	add.s64 	%rd33, %rd3, %rd32;
	ld.global.f32 	%f15, [%rd33];
	st.shared.f32 	[%r15+14560], %f15;
	add.s32 	%r34, %r33, %r16;
	mul.wide.s32 	%rd34, %r34, 4;
	add.s64 	%rd35, %rd3, %rd34;
	ld.global.f32 	%f16, [%rd35];
	st.shared.f32 	[%r15+15600], %f16;
	bar.sync 	0;
	add.s32 	%r35, %r6, %r3;
	add.s32 	%r36, %r2, %r7;
	shl.b32 	%r37, %r3, 8;
	add.s32 	%r38, %r13, %r37;
	cvta.to.global.u64 	%rd36, %rd1;
	shl.b32 	%r39, %r7, 2;
	add.s32 	%r40, %r38, %r39;
	ld.shared.f32 	%f17, [%r40];
	mad.lo.s32 	%r41, %r36, %r10, %r35;
	mul.wide.s32 	%rd37, %r41, 4;
	add.s64 	%rd38, %rd36, %rd37;
	st.global.f32 	[%rd38], %f17;
	ld.shared.f32 	%f18, [%r40+16];
	add.s32 	%r42, %r41, %r16;
	mul.wide.s32 	%rd39, %r42, 4;
	add.s64 	%rd40, %rd36, %rd39;
	st.global.f32 	[%rd40], %f18;
	ld.shared.f32 	%f19, [%r40+32];
	add.s32 	%r43, %r41, %r18;
	mul.wide.s32 	%rd41, %r43, 4;
	add.s64 	%rd42, %rd36, %rd41;
	st.global.f32 	[%rd42], %f19;
	ld.shared.f32 	%f20, [%r40+48];
	add.s32 	%r44, %r43, %r16;
	mul.wide.s32 	%rd43, %r44, 4;
	add.s64 	%rd44, %rd36, %rd43;
	st.global.f32 	[%rd44], %f20;
	ld.shared.f32 	%f21, [%r40+64];
	add.s32 	%r45, %r41, %r21;
	mul.wide.s32 	%rd45, %r45, 4;
	add.s64 	%rd46, %rd36, %rd45;
	st.global.f32 	[%rd46], %f21;
	ld.shared.f32 	%f22, [%r40+80];
	add.s32 	%r46, %r45, %r16;
	mul.wide.s32 	%rd47, %r46, 4;
	add.s64 	%rd48, %rd36, %rd47;
	st.global.f32 	[%rd48], %f22;
	ld.shared.f32 	%f23, [%r40+96];
	add.s32 	%r47, %r45, %r18;
	mul.wide.s32 	%rd49, %r47, 4;
	add.s64 	%rd50, %rd36, %rd49;
	st.global.f32 	[%rd50], %f23;
	ld.shared.f32 	%f24, [%r40+112];
	add.s32 	%r48, %r47, %r16;
	mul.wide.s32 	%rd51, %r48, 4;
	add.s64 	%rd52, %rd36, %rd51;
	st.global.f32 	[%rd52], %f24;
	ld.shared.f32 	%f25, [%r40+128];
	add.s32 	%r49, %r41, %r26;
	mul.wide.s32 	%rd53, %r49, 4;
	add.s64 	%rd54, %rd36, %rd53;
	st.global.f32 	[%rd54], %f25;
	ld.shared.f32 	%f26, [%r40+144];
	add.s32 	%r50, %r49, %r16;
	mul.wide.s32 	%rd55, %r50, 4;
	add.s64 	%rd56, %rd36, %rd55;
	st.global.f32 	[%rd56], %f26;
	ld.shared.f32 	%f27, [%r40+160];
	add.s32 	%r51, %r49, %r18;
	mul.wide.s32 	%rd57, %r51, 4;
	add.s64 	%rd58, %rd36, %rd57;
	st.global.f32 	[%rd58], %f27;
	ld.shared.f32 	%f28, [%r40+176];
	add.s32 	%r52, %r51, %r16;
	mul.wide.s32 	%rd59, %r52, 4;
	add.s64 	%rd60, %rd36, %rd59;
	st.global.f32 	[%rd60], %f28;
	ld.shared.f32 	%f29, [%r40+192];
	add.s32 	%r53, %r49, %r21;
	mul.wide.s32 	%rd61, %r53, 4;
	add.s64 	%rd62, %rd36, %rd61;
	st.global.f32 	[%rd62], %f29;
	ld.shared.f32 	%f30, [%r40+208];
	add.s32 	%r54, %r53, %r16;
	mul.wide.s32 	%rd63, %r54, 4;
	add.s64 	%rd64, %rd36, %rd63;
	st.global.f32 	[%rd64], %f30;
	ld.shared.f32 	%f31, [%r40+224];
	add.s32 	%r55, %r53, %r18;
	mul.wide.s32 	%rd65, %r55, 4;
	add.s64 	%rd66, %rd36, %rd65;
	st.global.f32 	[%rd66], %f31;
	ld.shared.f32 	%f32, [%r40+240];
	add.s32 	%r56, %r55, %r16;
	mul.wide.s32 	%rd67, %r56, 4;
	add.s64 	%rd68, %rd36, %rd67;
	st.global.f32 	[%rd68], %f32;
	ret;

}
	// .globl	transpose
.visible .entry transpose(
	.param .u64 .ptr .align 1 transpose_param_0,
	.param .u64 .ptr .align 1 transpose_param_1,
	.param .u32 transpose_param_2,
	.param .u32 transpose_param_3
)
{
	.reg .b32 	%r<57>;
	.reg .b32 	%f<33>;
	.reg .b64 	%rd<69>;
	// demoted variable
	.shared .align 4 .b8 _ZZ9transposeE4tile[16640];
	ld.param.u64 	%rd1, [transpose_param_0];
	ld.param.u64 	%rd2, [transpose_param_1];
	mov.u32 	%r1, %ctaid.x;
	shl.b32 	%r2, %r1, 6;
	mov.u32 	%r3, %tid.x;
	add.s32 	%r4, %r2, %r3;
	mov.u32 	%r5, %ctaid.y;
	shl.b32 	%r6, %r5, 6;
	mov.u32 	%r7, %tid.y;
	add.s32 	%r8, %r6, %r7;
	mov.u32 	%r9, %nctaid.x;
	shl.b32 	%r10, %r9, 6;
	shl.b32 	%r11, %r3, 2;
	mov.u32 	%r12, _ZZ9transposeE4tile;
	add.s32 	%r13, %r12, %r11;
	cvta.to.global.u64 	%rd3, %rd1;
	mad.lo.s32 	%r14, %r8, %r10, %r4;
	mul.wide.s32 	%rd4, %r14, 4;
	add.s64 	%rd5, %rd3, %rd4;
	ld.global.f32 	%f1, [%rd5];
	mad.lo.s32 	%r15, %r7, 260, %r13;
	st.shared.f32 	[%r15], %f1;
	shl.b32 	%r16, %r9, 8;
	add.s32 	%r17, %r14, %r16;
	mul.wide.s32 	%rd6, %r17, 4;
	add.s64 	%rd7, %rd3, %rd6;
	ld.global.f32 	%f2, [%rd7];
	st.shared.f32 	[%r15+1040], %f2;
	shl.b32 	%r18, %r9, 9;
	add.s32 	%r19, %r14, %r18;
	mul.wide.s32 	%rd8, %r19, 4;
	add.s64 	%rd9, %rd3, %rd8;
	ld.global.f32 	%f3, [%rd9];
	st.shared.f32 	[%r15+2080], %f3;
	add.s32 	%r20, %r19, %r16;
	mul.wide.s32 	%rd10, %r20, 4;
	add.s64 	%rd11, %rd3, %rd10;
	ld.global.f32 	%f4, [%rd11];
	st.shared.f32 	[%r15+3120], %f4;
	shl.b32 	%r21, %r9, 10;
	add.s32 	%r22, %r14, %r21;
	mul.wide.s32 	%rd12, %r22, 4;
	add.s64 	%rd13, %rd3, %rd12;
	ld.global.f32 	%f5, [%rd13];
	st.shared.f32 	[%r15+4160], %f5;
	add.s32 	%r23, %r22, %r16;
	mul.wide.s32 	%rd14, %r23, 4;
	add.s64 	%rd15, %rd3, %rd14;
	ld.global.f32 	%f6, [%rd15];
	st.shared.f32 	[%r15+5200], %f6;
	add.s32 	%r24, %r22, %r18;
	mul.wide.s32 	%rd16, %r24, 4;
	add.s64 	%rd17, %rd3, %rd16;
	ld.global.f32 	%f7, [%rd17];
	st.shared.f32 	[%r15+6240], %f7;
	add.s32 	%r25, %r24, %r16;
	mul.wide.s32 	%rd18, %r25, 4;
	add.s64 	%rd19, %rd3, %rd18;
	ld.global.f32 	%f8, [%rd19];
	st.shared.f32 	[%r15+7280], %f8;
	shl.b32 	%r26, %r9, 11;
	add.s32 	%r27, %r14, %r26;
	mul.wide.s32 	%rd20, %r27, 4;
	add.s64 	%rd21, %rd3, %rd20;
	ld.global.f32 	%f9, [%rd21];
	st.shared.f32 	[%r15+8320], %f9;
	add.s32 	%r28, %r27, %r16;
	mul.wide.s32 	%rd22, %r28, 4;
	add.s64 	%rd23, %rd3, %rd22;
	ld.global.f32 	%f10, [%rd23];
	st.shared.f32 	[%r15+9360], %f10;
	add.s32 	%r29, %r27, %r18;
	mul.wide.s32 	%rd24, %r29, 4;
	add.s64 	%rd25, %rd3, %rd24;
	ld.global.f32 	%f11, [%rd25];
	st.shared.f32 	[%r15+10400], %f11;
	add.s32 	%r30, %r29, %r16;
	mul.wide.s32 	%rd26, %r30, 4;
	add.s64 	%rd27, %rd3, %rd26;
	ld.global.f32 	%f12, [%rd27];
	st.shared.f32 	[%r15+11440], %f12;
	add.s32 	%r31, %r27, %r21;
	mul.wide.s32 	%rd28, %r31, 4;
	add.s64 	%rd29, %rd3, %rd28;
	ld.global.f32 	%f13, [%rd29];
	st.shared.f32 	[%r15+12480], %f13;
	add.s32 	%r32, %r31, %r16;
	mul.wide.s32 	%rd30, %r32, 4;
	add.s64 	%rd31, %rd3, %rd30;
	ld.global.f32 	%f14, [%rd31];
	st.shared.f32 	[%r15+13520], %f14;
	add.s32 	%r33, %r31, %r18;
	mul.wide.s32 	%rd32, %r33, 4;
	add.s64 	%rd33, %rd3, %rd32;
	ld.global.f32 	%f15, [%rd33];
	st.shared.f32 	[%r15+14560], %f15;
	add.s32 	%r34, %r33, %r16;
	mul.wide.s32 	%rd34, %r34, 4;
	add.s64 	%rd35, %rd3, %rd34;
	ld.global.f32 	%f16, [%rd35];
	st.shared.f32 	[%r15+15600], %f16;
	bar.sync 	0;
	add.s32 	%r35, %r6, %r3;
	add.s32 	%r36, %r2, %r7;
	shl.b32 	%r37, %r3, 8;
	add.s32 	%r38, %r13, %r37;
	cvta.to.global.u64 	%rd36, %rd2;
	shl.b32 	%r39, %r7, 2;
	add.s32 	%r40, %r38, %r39;
	ld.shared.f32 	%f17, [%r40];
	mad.lo.s32 	%r41, %r36, %r10, %r35;
	mul.wide.s32 	%rd37, %r41, 4;
	add.s64 	%rd38, %rd36, %rd37;
	st.global.f32 	[%rd38], %f17;
	ld.shared.f32 	%f18, [%r40+16];
	add.s32 	%r42, %r41, %r16;
	mul.wide.s32 	%rd39, %r42, 4;
	add.s64 	%rd40, %rd36, %rd39;
	st.global.f32 	[%rd40], %f18;
	ld.shared.f32 	%f19, [%r40+32];
	add.s32 	%r43, %r41, %r18;
	mul.wide.s32 	%rd41, %r43, 4;
	add.s64 	%rd42, %rd36, %rd41;
	st.global.f32 	[%rd42], %f19;
	ld.shared.f32 	%f20, [%r40+48];
	add.s32 	%r44, %r43, %r16;
	mul.wide.s32 	%rd43, %r44, 4;
	add.s64 	%rd44, %rd36, %rd43;
	st.global.f32 	[%rd44], %f20;
	ld.shared.f32 	%f21, [%r40+64];
	add.s32 	%r45, %r41, %r21;
	mul.wide.s32 	%rd45, %r45, 4;
	add.s64 	%rd46, %rd36, %rd45;
	st.global.f32 	[%rd46], %f21;
	ld.shared.f32 	%f22, [%r40+80];
	add.s32 	%r46, %r45, %r16;
	mul.wide.s32 	%rd47, %r46, 4;
	add.s64 	%rd48, %rd36, %rd47;
	st.global.f32 	[%rd48], %f22;
	ld.shared.f32 	%f23, [%r40+96];
	add.s32 	%r47, %r45, %r18;
	mul.wide.s32 	%rd49, %r47, 4;
	add.s64 	%rd50, %rd36, %rd49;
	st.global.f32 	[%rd50], %f23;
	ld.shared.f32 	%f24, [%r40+112];
	add.s32 	%r48, %r47, %r16;
	mul.wide.s32 	%rd51, %r48, 4;
	add.s64 	%rd52, %rd36, %rd51;
	st.global.f32 	[%rd52], %f24;
	ld.shared.f32 	%f25, [%r40+128];
	add.s32 	%r49, %r41, %r26;
	mul.wide.s32 	%rd53, %r49, 4;
	add.s64 	%rd54, %rd36, %rd53;
	st.global.f32 	[%rd54], %f25;
	ld.shared.f32 	%f26, [%r40+144];
	add.s32 	%r50, %r49, %r16;
	mul.wide.s32 	%rd55, %r50, 4;
	add.s64 	%rd56, %rd36, %rd55;
	st.global.f32 	[%rd56], %f26;
	ld.shared.f32 	%f27, [%r40+160];
	add.s32 	%r51, %r49, %r18;
	mul.wide.s32 	%rd57, %r51, 4;
	add.s64 	%rd58, %rd36, %rd57;
	st.global.f32 	[%rd58], %f27;
	ld.shared.f32 	%f28, [%r40+176];
	add.s32 	%r52, %r51, %r16;
	mul.wide.s32 	%rd59, %r52, 4;
	add.s64 	%rd60, %rd36, %rd59;
	st.global.f32 	[%rd60], %f28;
	ld.shared.f32 	%f29, [%r40+192];
	add.s32 	%r53, %r49, %r21;
	mul.wide.s32 	%rd61, %r53, 4;
	add.s64 	%rd62, %rd36, %rd61;
	st.global.f32 	[%rd62], %f29;
	ld.shared.f32 	%f30, [%r40+208];
	add.s32 	%r54, %r53, %r16;
	mul.wide.s32 	%rd63, %r54, 4;
	add.s64 	%rd64, %rd36, %rd63;
	st.global.f32 	[%rd64], %f30;
	ld.shared.f32 	%f31, [%r40+224];
	add.s32 	%r55, %r53, %r18;
	mul.wide.s32 	%rd65, %r55, 4;
	add.s64 	%rd66, %rd36, %rd65;
	st.global.f32 	[%rd66], %f31;
	ld.shared.f32 	%f32, [%r40+240];
	add.s32 	%r56, %r55, %r16;
	mul.wide.s32 	%rd67, %r56, 4;
	add.s64 	%rd68, %rd36, %rd67;
	st.global.f32 	[%rd68], %f32;
	ret;

}
	// .globl	transposeDouble
.visible .entry transposeDouble(
	.param .u64 .ptr .align 1 transposeDouble_param_0,
	.param .u64 .ptr .align 1 transposeDouble_param_1,
	.param .u32 transposeDouble_param_2,
	.param .u32 transposeDouble_param_3
)
{
	.reg .b32 	%r<57>;
	.reg .b64 	%rd<69>;
	.reg .b64 	%fd<33>;
	// demoted variable
	.shared .align 8 .b8 _ZZ15transposeDoubleE4tile[33280];
	ld.param.u64 	%rd1, [transposeDouble_param_0];
	ld.param.u64 	%rd2, [transposeDouble_param_1];
	mov.u32 	%r1, %ctaid.x;
	shl.b32 	%r2, %r1, 6;
	mov.u32 	%r3, %tid.x;
	add.s32 	%r4, %r2, %r3;
	mov.u32 	%r5, %ctaid.y;
	shl.b32 	%r6, %r5, 6;
	mov.u32 	%r7, %tid.y;
	add.s32 	%r8, %r6, %r7;
	mov.u32 	%r9, %nctaid.x;
	shl.b32 	%r10, %r9, 6;
	shl.b32 	%r11, %r3, 3;
	mov.u32 	%r12, _ZZ15transposeDoubleE4tile;
	add.s32 	%r13, %r12, %r11;
	cvta.to.global.u64 	%rd3, %rd1;
	mad.lo.s32 	%r14, %r8, %r10, %r4;
	mul.wide.s32 	%rd4, %r14, 8;
	add.s64 	%rd5, %rd3, %rd4;
	ld.global.f64 	%fd1, [%rd5];
	mad.lo.s32 	%r15, %r7, 520, %r13;
	st.shared.f64 	[%r15], %fd1;
	shl.b32 	%r16, %r9, 8;
	add.s32 	%r17, %r14, %r16;
	mul.wide.s32 	%rd6, %r17, 8;
	add.s64 	%rd7, %rd3, %rd6;
	ld.global.f64 	%fd2, [%rd7];
	st.shared.f64 	[%r15+2080], %fd2;
	shl.b32 	%r18, %r9, 9;
	add.s32 	%r19, %r14, %r18;
	mul.wide.s32 	%rd8, %r19, 8;
	add.s64 	%rd9, %rd3, %rd8;
	ld.global.f64 	%fd3, [%rd9];
	st.shared.f64 	[%r15+4160], %fd3;
	add.s32 	%r20, %r19, %r16;
	mul.wide.s32 	%rd10, %r20, 8;
	add.s64 	%rd11, %rd3, %rd10;
	ld.global.f64 	%fd4, [%rd11];
	st.shared.f64 	[%r15+6240], %fd4;
	shl.b32 	%r21, %r9, 10;
	add.s32 	%r22, %r14, %r21;
	mul.wide.s32 	%rd12, %r22, 8;
	add.s64 	%rd13, %rd3, %rd12;
	ld.global.f64 	%fd5, [%rd13];
	st.shared.f64 	[%r15+8320], %fd5;
	add.s32 	%r23, %r22, %r16;
	mul.wide.s32 	%rd14, %r23, 8;
	add.s64 	%rd15, %rd3, %rd14;
	ld.global.f64 	%fd6, [%rd15];
	st.shared.f64 	[%r15+10400], %fd6;
	add.s32 	%r24, %r22, %r18;
	mul.wide.s32 	%rd16, %r24, 8;
	add.s64 	%rd17, %rd3, %rd16;
	ld.global.f64 	%fd7, [%rd17];
	st.shared.f64 	[%r15+12480], %fd7;
	add.s32 	%r25, %r24, %r16;
	mul.wide.s32 	%rd18, %r25, 8;
	add.s64 	%rd19, %rd3, %rd18;
	ld.global.f64 	%fd8, [%rd19];
	st.shared.f64 	[%r15+14560], %fd8;
	shl.b32 	%r26, %r9, 11;
	add.s32 	%r27, %r14, %r26;
	mul.wide.s32 	%rd20, %r27, 8;
	add.s64 	%rd21, %rd3, %rd20;
	ld.global.f64 	%fd9, [%rd21];
	st.shared.f64 	[%r15+16640], %fd9;
	add.s32 	%r28, %r27, %r16;
	mul.wide.s32 	%rd22, %r28, 8;
	add.s64 	%rd23, %rd3, %rd22;
	ld.global.f64 	%fd10, [%rd23];
	st.shared.f64 	[%r15+18720], %fd10;
	add.s32 	%r29, %r27, %r18;
	mul.wide.s32 	%rd24, %r29, 8;
	add.s64 	%rd25, %rd3, %rd24;
	ld.global.f64 	%fd11, [%rd25];
	st.shared.f64 	[%r15+20800], %fd11;
	add.s32 	%r30, %r29, %r16;
	mul.wide.s32 	%rd26, %r30, 8;
	add.s64 	%rd27, %rd3, %rd26;
	ld.global.f64 	%fd12, [%rd27];
	st.shared.f64 	[%r15+22880], %fd12;
	add.s32 	%r31, %r27, %r21;
	mul.wide.s32 	%rd28, %r31, 8;
	add.s64 	%rd29, %rd3, %rd28;
	ld.global.f64 	%fd13, [%rd29];
	st.shared.f64 	[%r15+24960], %fd13;
	add.s32 	%r32, %r31, %r16;
	mul.wide.s32 	%rd30, %r32, 8;
	add.s64 	%rd31, %rd3, %rd30;
	ld.global.f64 	%fd14, [%rd31];
	st.shared.f64 	[%r15+27040], %fd14;
	add.s32 	%r33, %r31, %r18;
	mul.wide.s32 	%rd32, %r33, 8;
	add.s64 	%rd33, %rd3, %rd32;
	ld.global.f64 	%fd15, [%rd33];
	st.shared.f64 	[%r15+29120], %fd15;
	add.s32 	%r34, %r33, %r16;
	mul.wide.s32 	%rd34, %r34, 8;
	add.s64 	%rd35, %rd3, %rd34;
	ld.global.f64 	%fd16, [%rd35];
	st.shared.f64 	[%r15+31200], %fd16;
	bar.sync 	0;
	add.s32 	%r35, %r6, %r3;
	add.s32 	%r36, %r2, %r7;
	shl.b32 	%r37, %r3, 9;
	add.s32 	%r38, %r13, %r37;
	cvta.to.global.u64 	%rd36, %rd2;
	shl.b32 	%r39, %r7, 3;
	add.s32 	%r40, %r38, %r39;
	ld.shared.f64 	%fd17, [%r40];
	mad.lo.s32 	%r41, %r36, %r10, %r35;
	mul.wide.s32 	%rd37, %r41, 8;
	add.s64 	%rd38, %rd36, %rd37;
	st.global.f64 	[%rd38], %fd17;
	ld.shared.f64 	%fd18, [%r40+32];
	add.s32 	%r42, %r41, %r16;
	mul.wide.s32 	%rd39, %r42, 8;
	add.s64 	%rd40, %rd36, %rd39;
	st.global.f64 	[%rd40], %fd18;
	ld.shared.f64 	%fd19, [%r40+64];
	add.s32 	%r43, %r41, %r18;
	mul.wide.s32 	%rd41, %r43, 8;
	add.s64 	%rd42, %rd36, %rd41;
	st.global.f64 	[%rd42], %fd19;
	ld.shared.f64 	%fd20, [%r40+96];
	add.s32 	%r44, %r43, %r16;
	mul.wide.s32 	%rd43, %r44, 8;
	add.s64 	%rd44, %rd36, %rd43;
	st.global.f64 	[%rd44], %fd20;
	ld.shared.f64 	%fd21, [%r40+128];
	add.s32 	%r45, %r41, %r21;
	mul.wide.s32 	%rd45, %r45, 8;
	add.s64 	%rd46, %rd36, %rd45;
	st.global.f64 	[%rd46], %fd21;
	ld.shared.f64 	%fd22, [%r40+160];
	add.s32 	%r46, %r45, %r16;
	mul.wide.s32 	%rd47, %r46, 8;
	add.s64 	%rd48, %rd36, %rd47;
	st.global.f64 	[%rd48], %fd22;
	ld.shared.f64 	%fd23, [%r40+192];
	add.s32 	%r47, %r45, %r18;
	mul.wide.s32 	%rd49, %r47, 8;
	add.s64 	%rd50, %rd36, %rd49;
	st.global.f64 	[%rd50], %fd23;
	ld.shared.f64 	%fd24, [%r40+224];
	add.s32 	%r48, %r47, %r16;
	mul.wide.s32 	%rd51, %r48, 8;
	add.s64 	%rd52, %rd36, %rd51;
	st.global.f64 	[%rd52], %fd24;
	ld.shared.f64 	%fd25, [%r40+256];
	add.s32 	%r49, %r41, %r26;
	mul.wide.s32 	%rd53, %r49, 8;
	add.s64 	%rd54, %rd36, %rd53;
	st.global.f64 	[%rd54], %fd25;
	ld.shared.f64 	%fd26, [%r40+288];
	add.s32 	%r50, %r49, %r16;
	mul.wide.s32 	%rd55, %r50, 8;
	add.s64 	%rd56, %rd36, %rd55;
	st.global.f64 	[%rd56], %fd26;
	ld.shared.f64 	%fd27, [%r40+320];
	add.s32 	%r51, %r49, %r18;
	mul.wide.s32 	%rd57, %r51, 8;
	add.s64 	%rd58, %rd36, %rd57;
	st.global.f64 	[%rd58], %fd27;
	ld.shared.f64 	%fd28, [%r40+352];
	add.s32 	%r52, %r51, %r16;
	mul.wide.s32 	%rd59, %r52, 8;
	add.s64 	%rd60, %rd36, %rd59;
	st.global.f64 	[%rd60], %fd28;
	ld.shared.f64 	%fd29, [%r40+384];
	add.s32 	%r53, %r49, %r21;
	mul.wide.s32 	%rd61, %r53, 8;
	add.s64 	%rd62, %rd36, %rd61;
	st.global.f64 	[%rd62], %fd29;
	ld.shared.f64 	%fd30, [%r40+416];
	add.s32 	%r54, %r53, %r16;
	mul.wide.s32 	%rd63, %r54, 8;
	add.s64 	%rd64, %rd36, %rd63;
	st.global.f64 	[%rd64], %fd30;
	ld.shared.f64 	%fd31, [%r40+448];
	add.s32 	%r55, %r53, %r18;
	mul.wide.s32 	%rd65, %r55, 8;
	add.s64 	%rd66, %rd36, %rd65;
	st.global.f64 	[%rd66], %fd31;
	ld.shared.f64 	%fd32, [%r40+480];
	add.s32 	%r56, %r55, %r16;
	mul.wide.s32 	%rd67, %r56, 8;
	add.s64 	%rd68, %rd36, %rd67;
	st.global.f64 	[%rd68], %fd32;
	ret;

}
	// .globl	transposeTemplateFloat
.visible .entry transposeTemplateFloat(
	.param .u64 .ptr .align 1 transposeTemplateFloat_param_0,
	.param .u64 .ptr .align 1 transposeTemplateFloat_param_1,
	.param .u32 transposeTemplateFloat_param_2,
	.param .u32 transposeTemplateFloat_param_3
)
{
	.reg .b32 	%r<57>;
	.reg .b32 	%f<33>;
	.reg .b64 	%rd<69>;
	// demoted variable
	.shared .align 4 .b8 _ZZ17transposeTemplateIfEvPKT_PS0_iiE4tile[16640];
	ld.param.u64 	%rd1, [transposeTemplateFloat_param_0];
	ld.param.u64 	%rd2, [transposeTemplateFloat_param_1];
	mov.u32 	%r1, %ctaid.x;
	shl.b32 	%r2, %r1, 6;
	mov.u32 	%r3, %tid.x;
	add.s32 	%r4, %r2, %r3;
	mov.u32 	%r5, %ctaid.y;
	shl.b32 	%r6, %r5, 6;
	mov.u32 	%r7, %tid.y;
	add.s32 	%r8, %r6, %r7;
	mov.u32 	%r9, %nctaid.x;
	shl.b32 	%r10, %r9, 6;
	shl.b32 	%r11, %r3, 2;
	mov.u32 	%r12, _ZZ17transposeTemplateIfEvPKT_PS0_iiE4tile;
	add.s32 	%r13, %r12, %r11;
	cvta.to.global.u64 	%rd3, %rd1;
	mad.lo.s32 	%r14, %r8, %r10, %r4;
	mul.wide.s32 	%rd4, %r14, 4;
	add.s64 	%rd5, %rd3, %rd4;
	ld.global.f32 	%f1, [%rd5];
	mad.lo.s32 	%r15, %r7, 260, %r13;
	st.shared.f32 	[%r15], %f1;
	shl.b32 	%r16, %r9, 8;
	add.s32 	%r17, %r14, %r16;
	mul.wide.s32 	%rd6, %r17, 4;
	add.s64 	%rd7, %rd3, %rd6;
	ld.global.f32 	%f2, [%rd7];
	st.shared.f32 	[%r15+1040], %f2;
	shl.b32 	%r18, %r9, 9;
	add.s32 	%r19, %r14, %r18;
	mul.wide.s32 	%rd8, %r19, 4;
	add.s64 	%rd9, %rd3, %rd8;
	ld.global.f32 	%f3, [%rd9];
	st.shared.f32 	[%r15+2080], %f3;
	add.s32 	%r20, %r19, %r16;
	mul.wide.s32 	%rd10, %r20, 4;
	add.s64 	%rd11, %rd3, %rd10;
	ld.global.f32 	%f4, [%rd11];
	st.shared.f32 	[%r15+3120], %f4;
	shl.b32 	%r21, %r9, 10;
	add.s32 	%r22, %r14, %r21;
	mul.wide.s32 	%rd12, %r22, 4;
	add.s64 	%rd13, %rd3, %rd12;
	ld.global.f32 	%f5, [%rd13];
	st.shared.f32 	[%r15+4160], %f5;
	add.s32 	%r23, %r22, %r16;
	mul.wide.s32 	%rd14, %r23, 4;
	add.s64 	%rd15, %rd3, %rd14;
	ld.global.f32 	%f6, [%rd15];
	st.shared.f32 	[%r15+5200], %f6;
	add.s32 	%r24, %r22, %r18;
	mul.wide.s32 	%rd16, %r24, 4;
	add.s64 	%rd17, %rd3, %rd16;
	ld.global.f32 	%f7, [%rd17];
	st.shared.f32 	[%r15+6240], %f7;
	add.s32 	%r25, %r24, %r16;
	mul.wide.s32 	%rd18, %r25, 4;
	add.s64 	%rd19, %rd3, %rd18;
	ld.global.f32 	%f8, [%rd19];
	st.shared.f32 	[%r15+7280], %f8;
	shl.b32 	%r26, %r9, 11;
	add.s32 	%r27, %r14, %r26;
	mul.wide.s32 	%rd20, %r27, 4;
	add.s64 	%rd21, %rd3, %rd20;
	ld.global.f32 	%f9, [%rd21];
	st.shared.f32 	[%r15+8320], %f9;
	add.s32 	%r28, %r27, %r16;
	mul.wide.s32 	%rd22, %r28, 4;
	add.s64 	%rd23, %rd3, %rd22;
	ld.global.f32 	%f10, [%rd23];
	st.shared.f32 	[%r15+9360], %f10;
	add.s32 	%r29, %r27, %r18;
	mul.wide.s32 	%rd24, %r29, 4;
	add.s64 	%rd25, %rd3, %rd24;
	ld.global.f32 	%f11, [%rd25];
	st.shared.f32 	[%r15+10400], %f11;
	add.s32 	%r30, %r29, %r16;
	mul.wide.s32 	%rd26, %r30, 4;
	add.s64 	%rd27, %rd3, %rd26;
	ld.global.f32 	%f12, [%rd27];
	st.shared.f32 	[%r15+11440], %f12;
	add.s32 	%r31, %r27, %r21;
	mul.wide.s32 	%rd28, %r31, 4;
	add.s64 	%rd29, %rd3, %rd28;
	ld.global.f32 	%f13, [%rd29];
	st.shared.f32 	[%r15+12480], %f13;
	add.s32 	%r32, %r31, %r16;
	mul.wide.s32 	%rd30, %r32, 4;
	add.s64 	%rd31, %rd3, %rd30;
	ld.global.f32 	%f14, [%rd31];
	st.shared.f32 	[%r15+13520], %f14;
	add.s32 	%r33, %r31, %r18;
	mul.wide.s32 	%rd32, %r33, 4;
	add.s64 	%rd33, %rd3, %rd32;
	ld.global.f32 	%f15, [%rd33];
	st.shared.f32 	[%r15+14560], %f15;
	add.s32 	%r34, %r33, %r16;
	mul.wide.s32 	%rd34, %r34, 4;
	add.s64 	%rd35, %rd3, %rd34;
	ld.global.f32 	%f16, [%rd35];
	st.shared.f32 	[%r15+15600], %f16;
	bar.sync 	0;
	add.s32 	%r35, %r6, %r3;
	add.s32 	%r36, %r2, %r7;
	shl.b32 	%r37, %r3, 8;
	add.s32 	%r38, %r13, %r37;
	cvta.to.global.u64 	%rd36, %rd2;
	shl.b32 	%r39, %r7, 2;
	add.s32 	%r40, %r38, %r39;
	ld.shared.f32 	%f17, [%r40];
	mad.lo.s32 	%r41, %r36, %r10, %r35;
	mul.wide.s32 	%rd37, %r41, 4;
	add.s64 	%rd38, %rd36, %rd37;
	st.global.f32 	[%rd38], %f17;
	ld.shared.f32 	%f18, [%r40+16];
	add.s32 	%r42, %r41, %r16;
	mul.wide.s32 	%rd39, %r42, 4;
	add.s64 	%rd40, %rd36, %rd39;
	st.global.f32 	[%rd40], %f18;
	ld.shared.f32 	%f19, [%r40+32];
	add.s32 	%r43, %r41, %r18;
	mul.wide.s32 	%rd41, %r43, 4;
	add.s64 	%rd42, %rd36, %rd41;
	st.global.f32 	[%rd42], %f19;
	ld.shared.f32 	%f20, [%r40+48];
	add.s32 	%r44, %r43, %r16;
	mul.wide.s32 	%rd43, %r44, 4;
	add.s64 	%rd44, %rd36, %rd43;
	st.global.f32 	[%rd44], %f20;
	ld.shared.f32 	%f21, [%r40+64];
	add.s32 	%r45, %r41, %r21;
	mul.wide.s32 	%rd45, %r45, 4;
	add.s64 	%rd46, %rd36, %rd45;
	st.global.f32 	[%rd46], %f21;
	ld.shared.f32 	%f22, [%r40+80];
	add.s32 	%r46, %r45, %r16;
	mul.wide.s32 	%rd47, %r46, 4;
	add.s64 	%rd48, %rd36, %rd47;
	st.global.f32 	[%rd48], %f22;
	ld.shared.f32 	%f23, [%r40+96];
	add.s32 	%r47, %r45, %r18;
	mul.wide.s32 	%rd49, %r47, 4;
	add.s64 	%rd50, %rd36, %rd49;
	st.global.f32 	[%rd50], %f23;
	ld.shared.f32 	%f24, [%r40+112];
	add.s32 	%r48, %r47, %r16;
	mul.wide.s32 	%rd51, %r48, 4;
	add.s64 	%rd52, %rd36, %rd51;
	st.global.f32 	[%rd52], %f24;
	ld.shared.f32 	%f25, [%r40+128];
	add.s32 	%r49, %r41, %r26;
	mul.wide.s32 	%rd53, %r49, 4;
	add.s64 	%rd54, %rd36, %rd53;
	st.global.f32 	[%rd54], %f25;
	ld.shared.f32 	%f26, [%r40+144];
	add.s32 	%r50, %r49, %r16;
	mul.wide.s32 	%rd55, %r50, 4;
	add.s64 	%rd56, %rd36, %rd55;
	st.global.f32 	[%rd56], %f26;
	ld.shared.f32 	%f27, [%r40+160];
	add.s32 	%r51, %r49, %r18;
	mul.wide.s32 	%rd57, %r51, 4;
	add.s64 	%rd58, %rd36, %rd57;
	st.global.f32 	[%rd58], %f27;
	ld.shared.f32 	%f28, [%r40+176];
	add.s32 	%r52, %r51, %r16;
	mul.wide.s32 	%rd59, %r52, 4;
	add.s64 	%rd60, %rd36, %rd59;
	st.global.f32 	[%rd60], %f28;
	ld.shared.f32 	%f29, [%r40+192];
	add.s32 	%r53, %r49, %r21;
	mul.wide.s32 	%rd61, %r53, 4;
	add.s64 	%rd62, %rd36, %rd61;
	st.global.f32 	[%rd62], %f29;
	ld.shared.f32 	%f30, [%r40+208];
	add.s32 	%r54, %r53, %r16;
	mul.wide.s32 	%rd63, %r54, 4;
	add.s64 	%rd64, %rd36, %rd63;
	st.global.f32 	[%rd64], %f30;
	ld.shared.f32 	%f31, [%r40+224];
	add.s32 	%r55, %r53, %r18;
	mul.wide.s32 	%rd65, %r55, 4;
	add.s64 	%rd66, %rd36, %rd65;
	st.global.f32 	[%rd66], %f31;
	ld.shared.f32 	%f32, [%r40+240];
	add.s32 	%r56, %r55, %r16;
	mul.wide.s32 	%rd67, %r56, 4;
	add.s64 	%rd68, %rd36, %rd67;
	st.global.f32 	[%rd68], %f32;
	ret;

}
	// .globl	transposeTemplateDouble
.visible .entry transposeTemplateDouble(
	.param .u64 .ptr .align 1 transposeTemplateDouble_param_0,
	.param .u64 .ptr .align 1 transposeTemplateDouble_param_1,
	.param .u32 transposeTemplateDouble_param_2,
	.param .u32 transposeTemplateDouble_param_3
)
{
	.reg .b32 	%r<57>;
	.reg .b64 	%rd<69>;
	.reg .b64 	%fd<33>;
	// demoted variable
	.shared .align 8 .b8 _ZZ17transposeTemplateIdEvPKT_PS0_iiE4tile[33280];
	ld.param.u64 	%rd1, [transposeTemplateDouble_param_0];
	ld.param.u64 	%rd2, [transposeTemplateDouble_param_1];
	mov.u32 	%r1, %ctaid.x;
	shl.b32 	%r2, %r1, 6;
	mov.u32 	%r3, %tid.x;
	add.s32 	%r4, %r2, %r3;
	mov.u32 	%r5, %ctaid.y;
	shl.b32 	%r6, %r5, 6;
	mov.u32 	%r7, %tid.y;
	add.s32 	%r8, %r6, %r7;
	mov.u32 	%r9, %nctaid.x;
	shl.b32 	%r10, %r9, 6;
	shl.b32 	%r11, %r3, 3;
	mov.u32 	%r12, _ZZ17transposeTemplateIdEvPKT_PS0_iiE4tile;
	add.s32 	%r13, %r12, %r11;
	cvta.to.global.u64 	%rd3, %rd1;
	mad.lo.s32 	%r14, %r8, %r10, %r4;
	mul.wide.s32 	%rd4, %r14, 8;
	add.s64 	%rd5, %rd3, %rd4;
	ld.global.f64 	%fd1, [%rd5];
	mad.lo.s32 	%r15, %r7, 520, %r13;
	st.shared.f64 	[%r15], %fd1;
	shl.b32 	%r16, %r9, 8;
	add.s32 	%r17, %r14, %r16;
	mul.wide.s32 	%rd6, %r17, 8;
	add.s64 	%rd7, %rd3, %rd6;
	ld.global.f64 	%fd2, [%rd7];
	st.shared.f64 	[%r15+2080], %fd2;
	shl.b32 	%r18, %r9, 9;
	add.s32 	%r19, %r14, %r18;
	mul.wide.s32 	%rd8, %r19, 8;
	add.s64 	%rd9, %rd3, %rd8;
	ld.global.f64 	%fd3, [%rd9];
	st.shared.f64 	[%r15+4160], %fd3;
	add.s32 	%r20, %r19, %r16;
	mul.wide.s32 	%rd10, %r20, 8;
	add.s64 	%rd11, %rd3, %rd10;
	ld.global.f64 	%fd4, [%rd11];
	st.shared.f64 	[%r15+6240], %fd4;
	shl.b32 	%r21, %r9, 10;
	add.s32 	%r22, %r14, %r21;
	mul.wide.s32 	%rd12, %r22, 8;
	add.s64 	%rd13, %rd3, %rd12;
	ld.global.f64 	%fd5, [%rd13];
	st.shared.f64 	[%r15+8320], %fd5;
	add.s32 	%r23, %r22, %r16;
	mul.wide.s32 	%rd14, %r23, 8;
	add.s64 	%rd15, %rd3, %rd14;
	ld.global.f64 	%fd6, [%rd15];
	st.shared.f64 	[%r15+10400], %fd6;
	add.s32 	%r24, %r22, %r18;
	mul.wide.s32 	%rd16, %r24, 8;
	add.s64 	%rd17, %rd3, %rd16;
	ld.global.f64 	%fd7, [%rd17];
	st.shared.f64 	[%r15+12480], %fd7;
	add.s32 	%r25, %r24, %r16;
	mul.wide.s32 	%rd18, %r25, 8;
	add.s64 	%rd19, %rd3, %rd18;
	ld.global.f64 	%fd8, [%rd19];
	st.shared.f64 	[%r15+14560], %fd8;
	shl.b32 	%r26, %r9, 11;
	add.s32 	%r27, %r14, %r26;
	mul.wide.s32 	%rd20, %r27, 8;
	add.s64 	%rd21, %rd3, %rd20;
	ld.global.f64 	%fd9, [%rd21];
	st.shared.f64 	[%r15+16640], %fd9;
	add.s32 	%r28, %r27, %r16;
	mul.wide.s32 	%rd22, %r28, 8;
	add.s64 	%rd23, %rd3, %rd22;
	ld.global.f64 	%fd10, [%rd23];
	st.shared.f64 	[%r15+18720], %fd10;
	add.s32 	%r29, %r27, %r18;
	mul.wide.s32 	%rd24, %r29, 8;
	add.s64 	%rd25, %rd3, %rd24;
	ld.global.f64 	%fd11, [%rd25];
	st.shared.f64 	[%r15+20800], %fd11;
	add.s32 	%r30, %r29, %r16;
	mul.wide.s32 	%rd26, %r30, 8;
	add.s64 	%rd27, %rd3, %rd26;
	ld.global.f64 	%fd12, [%rd27];
	st.shared.f64 	[%r15+22880], %fd12;
	add.s32 	%r31, %r27, %r21;
	mul.wide.s32 	%rd28, %r31, 8;
	add.s64 	%rd29, %rd3, %rd28;
	ld.global.f64 	%fd13, [%rd29];
	st.shared.f64 	[%r15+24960], %fd13;
	add.s32 	%r32, %r31, %r16;
	mul.wide.s32 	%rd30, %r32, 8;
	add.s64 	%rd31, %rd3, %rd30;
	ld.global.f64 	%fd14, [%rd31];
	st.shared.f64 	[%r15+27040], %fd14;
	add.s32 	%r33, %r31, %r18;
	mul.wide.s32 	%rd32, %r33, 8;
	add.s64 	%rd33, %rd3, %rd32;
	ld.global.f64 	%fd15, [%rd33];
	st.shared.f64 	[%r15+29120], %fd15;
	add.s32 	%r34, %r33, %r16;
	mul.wide.s32 	%rd34, %r34, 8;
	add.s64 	%rd35, %rd3, %rd34;
	ld.global.f64 	%fd16, [%rd35];
	st.shared.f64 	[%r15+31200], %fd16;
	bar.sync 	0;
	add.s32 	%r35, %r6, %r3;
	add.s32 	%r36, %r2, %r7;
	shl.b32 	%r37, %r3, 9;
	add.s32 	%r38, %r13, %r37;
	cvta.to.global.u64 	%rd36, %rd2;
	shl.b32 	%r39, %r7, 3;
	add.s32 	%r40, %r38, %r39;
	ld.shared.f64 	%fd17, [%r40];
	mad.lo.s32 	%r41, %r36, %r10, %r35;
	mul.wide.s32 	%rd37, %r41, 8;
	add.s64 	%rd38, %rd36, %rd37;
	st.global.f64 	[%rd38], %fd17;
	ld.shared.f64 	%fd18, [%r40+32];
	add.s32 	%r42, %r41, %r16;
	mul.wide.s32 	%rd39, %r42, 8;
	add.s64 	%rd40, %rd36, %rd39;
	st.global.f64 	[%rd40], %fd18;
	ld.shared.f64 	%fd19, [%r40+64];
	add.s32 	%r43, %r41, %r18;
	mul.wide.s32 	%rd41, %r43, 8;
	add.s64 	%rd42, %rd36, %rd41;
	st.global.f64 	[%rd42], %fd19;
	ld.shared.f64 	%fd20, [%r40+96];
	add.s32 	%r44, %r43, %r16;
	mul.wide.s32 	%rd43, %r44, 8;
	add.s64 	%rd44, %rd36, %rd43;
	st.global.f64 	[%rd44], %fd20;
	ld.shared.f64 	%fd21, [%r40+128];
	add.s32 	%r45, %r41, %r21;
	mul.wide.s32 	%rd45, %r45, 8;
	add.s64 	%rd46, %rd36, %rd45;
	st.global.f64 	[%rd46], %fd21;
	ld.shared.f64 	%fd22, [%r40+160];
	add.s32 	%r46, %r45, %r16;
	mul.wide.s32 	%rd47, %r46, 8;
	add.s64 	%rd48, %rd36, %rd47;
	st.global.f64 	[%rd48], %fd22;
	ld.shared.f64 	%fd23, [%r40+192];
	add.s32 	%r47, %r45, %r18;
	mul.wide.s32 	%rd49, %r47, 8;
	add.s64 	%rd50, %rd36, %rd49;
	st.global.f64 	[%rd50], %fd23;
	ld.shared.f64 	%fd24, [%r40+224];
	add.s32 	%r48, %r47, %r16;
	mul.wide.s32 	%rd51, %r48, 8;
	add.s64 	%rd52, %rd36, %rd51;
	st.global.f64 	[%rd52], %fd24;
	ld.shared.f64 	%fd25, [%r40+256];
	add.s32 	%r49, %r41, %r26;
	mul.wide.s32 	%rd53, %r49, 8;
	add.s64 	%rd54, %rd36, %rd53;
	st.global.f64 	[%rd54], %fd25;
	ld.shared.f64 	%fd26, [%r40+288];
	add.s32 	%r50, %r49, %r16;
	mul.wide.s32 	%rd55, %r50, 8;
	add.s64 	%rd56, %rd36, %rd55;
	st.global.f64 	[%rd56], %fd26;
	ld.shared.f64 	%fd27, [%r40+320];
	add.s32 	%r51, %r49, %r18;
	mul.wide.s32 	%rd57, %r51, 8;
	add.s64 	%rd58, %rd36, %rd57;
	st.global.f64 	[%rd58], %fd27;
	ld.shared.f64 	%fd28, [%r40+352];
	add.s32 	%r52, %r51, %r16;
	mul.wide.s32 	%rd59, %r52, 8;
	add.s64 	%rd60, %rd36, %rd59;
	st.global.f64 	[%rd60], %fd28;
	ld.shared.f64 	%fd29, [%r40+384];
	add.s32 	%r53, %r49, %r21;
	mul.wide.s32 	%rd61, %r53, 8;
	add.s64 	%rd62, %rd36, %rd61;
	st.global.f64 	[%rd62], %fd29;
	ld.shared.f64 	%fd30, [%r40+416];
	add.s32 	%r54, %r53, %r16;
	mul.wide.s32 	%rd63, %r54, 8;
	add.s64 	%rd64, %rd36, %rd63;
	st.global.f64 	[%rd64], %fd30;
	ld.shared.f64 	%fd31, [%r40+448];
	add.s32 	%r55, %r53, %r18;
	mul.wide.s32 	%rd65, %r55, 8;
	add.s64 	%rd66, %rd36, %rd65;
	st.global.f64 	[%rd66], %fd31;
	ld.shared.f64 	%fd32, [%r40+480];
	add.s32 	%r56, %r55, %r16;
	mul.wide.s32 	%rd67, %r56, 8;
	add.s64 	%rd68, %rd36, %rd67;
	st.global.f64 	[%rd68], %fd32;
	ret;

}
	// .globl	transposeExperimental
.visible .entry transposeExperimental(
	.param .u64 .ptr .align 1 transposeExperimental_param_0,
	.param .u64 .ptr .align 1 transposeExperimental_param_1,
	.param .u32 transposeExperimental_param_2,
	.param .u32 transposeExperimental_param_3
)
{
	.reg .pred 	%p<35>;
	.reg .b32 	%r<83>;
	.reg .b32 	%f<33>;
	.reg .b64 	%rd<69>;
	// demoted variable
	.shared .align 4 .b8 _ZZ21transposeExperimentalE4tile[16640];
	ld.param.u64 	%rd3, [transposeExperimental_param_0];
	ld.param.u64 	%rd4, [transposeExperimental_param_1];
	ld.param.u32 	%r42, [transposeExperimental_param_2];
	ld.param.u32 	%r43, [transposeExperimental_param_3];
	cvta.to.global.u64 	%rd1, %rd3;
	cvta.to.global.u64 	%rd2, %rd4;
	mov.u32 	%r44, %ctaid.x;
	shl.b32 	%r1, %r44, 6;
	mov.u32 	%r2, %tid.x;
	add.s32 	%r3, %r1, %r2;
	mov.u32 	%r45, %ctaid.y;
	shl.b32 	%r4, %r45, 6;
	mov.u32 	%r5, %tid.y;
	add.s32 	%r6, %r4, %r5;
	setp.ge.s32 	%p1, %r3, %r43;
	shl.b32 	%r46, %r2, 2;
	mov.u32 	%r47, _ZZ21transposeExperimentalE4tile;
	add.s32 	%r7, %r47, %r46;
	@%p1 bra 	$L__BB9_33;
	setp.ge.s32 	%p2, %r6, %r42;
	mad.lo.s32 	%r8, %r5, 260, %r7;
	@%p2 bra 	$L__BB9_3;
	mad.lo.s32 	%r48, %r6, %r43, %r3;
	mul.wide.s32 	%rd5, %r48, 4;
	add.s64 	%rd6, %rd1, %rd5;
	ld.global.f32 	%f1, [%rd6];
	st.shared.f32 	[%r8], %f1;
$L__BB9_3:
	add.s32 	%r9, %r6, 4;
	setp.ge.s32 	%p3, %r9, %r42;
	@%p3 bra 	$L__BB9_5;
	mad.lo.s32 	%r49, %r9, %r43, %r3;
	mul.wide.s32 	%rd7, %r49, 4;
	add.s64 	%rd8, %rd1, %rd7;
	ld.global.f32 	%f2, [%rd8];
	st.shared.f32 	[%r8+1040], %f2;
$L__BB9_5:
	add.s32 	%r10, %r6, 8;
	setp.ge.s32 	%p4, %r10, %r42;
	@%p4 bra 	$L__BB9_7;
	mad.lo.s32 	%r50, %r10, %r43, %r3;
	mul.wide.s32 	%rd9, %r50, 4;
	add.s64 	%rd10, %rd1, %rd9;
	ld.global.f32 	%f3, [%rd10];
	st.shared.f32 	[%r8+2080], %f3;
$L__BB9_7:
	add.s32 	%r11, %r6, 12;
	setp.ge.s32 	%p5, %r11, %r42;
	@%p5 bra 	$L__BB9_9;
	mad.lo.s32 	%r51, %r11, %r43, %r3;
	mul.wide.s32 	%rd11, %r51, 4;
	add.s64 	%rd12, %rd1, %rd11;
	ld.global.f32 	%f4, [%rd12];
	st.shared.f32 	[%r8+3120], %f4;
$L__BB9_9:
	add.s32 	%r12, %r6, 16;
	setp.ge.s32 	%p6, %r12, %r42;
	@%p6 bra 	$L__BB9_11;
	mad.lo.s32 	%r52, %r12, %r43, %r3;
	mul.wide.s32 	%rd13, %r52, 4;
	add.s64 	%rd14, %rd1, %rd13;
	ld.global.f32 	%f5, [%rd14];
	st.shared.f32 	[%r8+4160], %f5;
$L__BB9_11:
	add.s32 	%r13, %r6, 20;
	setp.ge.s32 	%p7, %r13, %r42;
	@%p7 bra 	$L__BB9_13;
	mad.lo.s32 	%r53, %r13, %r43, %r3;
	mul.wide.s32 	%rd15, %r53, 4;
	add.s64 	%rd16, %rd1, %rd15;
	ld.global.f32 	%f6, [%rd16];
	st.shared.f32 	[%r8+5200], %f6;
$L__BB9_13:
	add.s32 	%r14, %r6, 24;
	setp.ge.s32 	%p8, %r14, %r42;
	@%p8 bra 	$L__BB9_15;
	mad.lo.s32 	%r54, %r14, %r43, %r3;
	mul.wide.s32 	%rd17, %r54, 4;
	add.s64 	%rd18, %rd1, %rd17;
	ld.global.f32 	%f7, [%rd18];
	st.shared.f32 	[%r8+6240], %f7;
$L__BB9_15:
	add.s32 	%r15, %r6, 28;
	setp.ge.s32 	%p9, %r15, %r42;
	@%p9 bra 	$L__BB9_17;
	mad.lo.s32 	%r55, %r15, %r43, %r3;
	mul.wide.s32 	%rd19, %r55, 4;
	add.s64 	%rd20, %rd1, %rd19;
	ld.global.f32 	%f8, [%rd20];
	st.shared.f32 	[%r8+7280], %f8;
$L__BB9_17:
	add.s32 	%r16, %r6, 32;
	setp.ge.s32 	%p10, %r16, %r42;
	@%p10 bra 	$L__BB9_19;
	mad.lo.s32 	%r56, %r16, %r43, %r3;
	mul.wide.s32 	%rd21, %r56, 4;
	add.s64 	%rd22, %rd1, %rd21;
	ld.global.f32 	%f9, [%rd22];
	st.shared.f32 	[%r8+8320], %f9;
$L__BB9_19:
	add.s32 	%r17, %r6, 36;
	setp.ge.s32 	%p11, %r17, %r42;
	@%p11 bra 	$L__BB9_21;
	mad.lo.s32 	%r57, %r17, %r43, %r3;
	mul.wide.s32 	%rd23, %r57, 4;
	add.s64 	%rd24, %rd1, %rd23;
	ld.global.f32 	%f10, [%rd24];
	st.shared.f32 	[%r8+9360], %f10;
$L__BB9_21:
	add.s32 	%r18, %r6, 40;
	setp.ge.s32 	%p12, %r18, %r42;
	@%p12 bra 	$L__BB9_23;
	mad.lo.s32 	%r58, %r18, %r43, %r3;
	mul.wide.s32 	%rd25, %r58, 4;
	add.s64 	%rd26, %rd1, %rd25;
	ld.global.f32 	%f11, [%rd26];
	st.shared.f32 	[%r8+10400], %f11;
$L__BB9_23:
	add.s32 	%r19, %r6, 44;
	setp.ge.s32 	%p13, %r19, %r42;
	@%p13 bra 	$L__BB9_25;
	mad.lo.s32 	%r59, %r19, %r43, %r3;
	mul.wide.s32 	%rd27, %r59, 4;
	add.s64 	%rd28, %rd1, %rd27;
	ld.global.f32 	%f12, [%rd28];
	st.shared.f32 	[%r8+11440], %f12;
$L__BB9_25:
	add.s32 	%r20, %r6, 48;
	setp.ge.s32 	%p14, %r20, %r42;
	@%p14 bra 	$L__BB9_27;
	mad.lo.s32 	%r60, %r20, %r43, %r3;
	mul.wide.s32 	%rd29, %r60, 4;
	add.s64 	%rd30, %rd1, %rd29;
	ld.global.f32 	%f13, [%rd30];
	st.shared.f32 	[%r8+12480], %f13;
$L__BB9_27:
	add.s32 	%r21, %r6, 52;
	setp.ge.s32 	%p15, %r21, %r42;
	@%p15 bra 	$L__BB9_29;
	mad.lo.s32 	%r61, %r21, %r43, %r3;
	mul.wide.s32 	%rd31, %r61, 4;
	add.s64 	%rd32, %rd1, %rd31;
	ld.global.f32 	%f14, [%rd32];
	st.shared.f32 	[%r8+13520], %f14;
$L__BB9_29:
	add.s32 	%r22, %r6, 56;
	setp.ge.s32 	%p16, %r22, %r42;
	@%p16 bra 	$L__BB9_31;
	mad.lo.s32 	%r62, %r22, %r43, %r3;
	mul.wide.s32 	%rd33, %r62, 4;
	add.s64 	%rd34, %rd1, %rd33;
	ld.global.f32 	%f15, [%rd34];
	st.shared.f32 	[%r8+14560], %f15;
$L__BB9_31:
	add.s32 	%r23, %r6, 60;
	setp.ge.s32 	%p17, %r23, %r42;
	@%p17 bra 	$L__BB9_33;
	mad.lo.s32 	%r63, %r23, %r43, %r3;
	mul.wide.s32 	%rd35, %r63, 4;
	add.s64 	%rd36, %rd1, %rd35;
	ld.global.f32 	%f16, [%rd36];
	st.shared.f32 	[%r8+15600], %f16;
$L__BB9_33:
	bar.sync 	0;
	add.s32 	%r24, %r4, %r2;
	add.s32 	%r25, %r1, %r5;
	setp.ge.s32 	%p18, %r24, %r42;
	@%p18 bra 	$L__BB9_66;
	shl.b32 	%r64, %r2, 8;
	add.s32 	%r65, %r7, %r64;
	setp.ge.s32 	%p19, %r25, %r43;
	shl.b32 	%r66, %r5, 2;
	add.s32 	%r26, %r65, %r66;
	@%p19 bra 	$L__BB9_36;
	ld.shared.f32 	%f17, [%r26];
	mad.lo.s32 	%r67, %r25, %r43, %r24;
	mul.wide.s32 	%rd37, %r67, 4;
	add.s64 	%rd38, %rd2, %rd37;
	st.global.f32 	[%rd38], %f17;
$L__BB9_36:
	add.s32 	%r27, %r25, 4;
	setp.ge.s32 	%p20, %r27, %r43;
	@%p20 bra 	$L__BB9_38;
	ld.shared.f32 	%f18, [%r26+16];
	mad.lo.s32 	%r68, %r27, %r43, %r24;
	mul.wide.s32 	%rd39, %r68, 4;
	add.s64 	%rd40, %rd2, %rd39;
	st.global.f32 	[%rd40], %f18;
$L__BB9_38:
	add.s32 	%r28, %r25, 8;
	setp.ge.s32 	%p21, %r28, %r43;
	@%p21 bra 	$L__BB9_40;
	ld.shared.f32 	%f19, [%r26+32];
	mad.lo.s32 	%r69, %r28, %r43, %r24;
	mul.wide.s32 	%rd41, %r69, 4;
	add.s64 	%rd42, %rd2, %rd41;
	st.global.f32 	[%rd42], %f19;
$L__BB9_40:
	add.s32 	%r29, %r25, 12;
	setp.ge.s32 	%p22, %r29, %r43;
	@%p22 bra 	$L__BB9_42;
	ld.shared.f32 	%f20, [%r26+48];
	mad.lo.s32 	%r70, %r29, %r43, %r24;
	mul.wide.s32 	%rd43, %r70, 4;
	add.s64 	%rd44, %rd2, %rd43;
	st.global.f32 	[%rd44], %f20;
$L__BB9_42:
	add.s32 	%r30, %r25, 16;
	setp.ge.s32 	%p23, %r30, %r43;
	@%p23 bra 	$L__BB9_44;
	ld.shared.f32 	%f21, [%r26+64];
	mad.lo.s32 	%r71, %r30, %r43, %r24;
	mul.wide.s32 	%rd45, %r71, 4;
	add.s64 	%rd46, %rd2, %rd45;
	st.global.f32 	[%rd46], %f21;
$L__BB9_44:
	add.s32 	%r31, %r25, 20;
	setp.ge.s32 	%p24, %r31, %r43;
	@%p24 bra 	$L__BB9_46;
	ld.shared.f32 	%f22, [%r26+80];
	mad.lo.s32 	%r72, %r31, %r43, %r24;
	mul.wide.s32 	%rd47, %r72, 4;
	add.s64 	%rd48, %rd2, %rd47;
	st.global.f32 	[%rd48], %f22;
$L__BB9_46:
	add.s32 	%r32, %r25, 24;
	setp.ge.s32 	%p25, %r32, %r43;
	@%p25 bra 	$L__BB9_48;
	ld.shared.f32 	%f23, [%r26+96];
	mad.lo.s32 	%r73, %r32, %r43, %r24;
	mul.wide.s32 	%rd49, %r73, 4;
	add.s64 	%rd50, %rd2, %rd49;
	st.global.f32 	[%rd50], %f23;
$L__BB9_48:
	add.s32 	%r33, %r25, 28;
	setp.ge.s32 	%p26, %r33, %r43;
	@%p26 bra 	$L__BB9_50;
	ld.shared.f32 	%f24, [%r26+112];
	mad.lo.s32 	%r74, %r33, %r43, %r24;
	mul.wide.s32 	%rd51, %r74, 4;
	add.s64 	%rd52, %rd2, %rd51;
	st.global.f32 	[%rd52], %f24;
$L__BB9_50:
	add.s32 	%r34, %r25, 32;
	setp.ge.s32 	%p27, %r34, %r43;
	@%p27 bra 	$L__BB9_52;
	ld.shared.f32 	%f25, [%r26+128];
	mad.lo.s32 	%r75, %r34, %r43, %r24;
	mul.wide.s32 	%rd53, %r75, 4;
	add.s64 	%rd54, %rd2, %rd53;
	st.global.f32 	[%rd54], %f25;
$L__BB9_52:
	add.s32 	%r35, %r25, 36;
	setp.ge.s32 	%p28, %r35, %r43;
	@%p28 bra 	$L__BB9_54;
	ld.shared.f32 	%f26, [%r26+144];
	mad.lo.s32 	%r76, %r35, %r43, %r24;
	mul.wide.s32 	%rd55, %r76, 4;
	add.s64 	%rd56, %rd2, %rd55;
	st.global.f32 	[%rd56], %f26;
$L__BB9_54:
	add.s32 	%r36, %r25, 40;
	setp.ge.s32 	%p29, %r36, %r43;
	@%p29 bra 	$L__BB9_56;
	ld.shared.f32 	%f27, [%r26+160];
	mad.lo.s32 	%r77, %r36, %r43, %r24;
	mul.wide.s32 	%rd57, %r77, 4;
	add.s64 	%rd58, %rd2, %rd57;
	st.global.f32 	[%rd58], %f27;
$L__BB9_56:
	add.s32 	%r37, %r25, 44;
	setp.ge.s32 	%p30, %r37, %r43;
	@%p30 bra 	$L__BB9_58;
	ld.shared.f32 	%f28, [%r26+176];
	mad.lo.s32 	%r78, %r37, %r43, %r24;
	mul.wide.s32 	%rd59, %r78, 4;
	add.s64 	%rd60, %rd2, %rd59;
	st.global.f32 	[%rd60], %f28;
$L__BB9_58:
	add.s32 	%r38, %r25, 48;
	setp.ge.s32 	%p31, %r38, %r43;
	@%p31 bra 	$L__BB9_60;
	ld.shared.f32 	%f29, [%r26+192];
	mad.lo.s32 	%r79, %r38, %r43, %r24;
	mul.wide.s32 	%rd61, %r79, 4;
	add.s64 	%rd62, %rd2, %rd61;
	st.global.f32 	[%rd62], %f29;
$L__BB9_60:
	add.s32 	%r39, %r25, 52;
	setp.ge.s32 	%p32, %r39, %r43;
	@%p32 bra 	$L__BB9_62;
	ld.shared.f32 	%f30, [%r26+208];
	mad.lo.s32 	%r80, %r39, %r43, %r24;
	mul.wide.s32 	%rd63, %r80, 4;
	add.s64 	%rd64, %rd2, %rd63;
	st.global.f32 	[%rd64], %f30;
$L__BB9_62:
	add.s32 	%r40, %r25, 56;
	setp.ge.s32 	%p33, %r40, %r43;
	@%p33 bra 	$L__BB9_64;
	ld.shared.f32 	%f31, [%r26+224];
	mad.lo.s32 	%r81, %r40, %r43, %r24;
	mul.wide.s32 	%rd65, %r81, 4;
	add.s64 	%rd66, %rd2, %rd65;
	st.global.f32 	[%rd66], %f31;
$L__BB9_64:
	add.s32 	%r41, %r25, 60;
	setp.ge.s32 	%p34, %r41, %r43;
	@%p34 bra 	$L__BB9_66;
	ld.shared.f32 	%f32, [%r26+240];
	mad.lo.s32 	%r82, %r41, %r43, %r24;
	mul.wide.s32 	%rd67, %r82, 4;
	add.s64 	%rd68, %rd2, %rd67;
	st.global.f32 	[%rd68], %f32;
$L__BB9_66:
	ret;

}


// ===== COMPILED SASS (sm_100) =====

	.target	sm_100

	.elftype	@"ET_EXEC"


//--------------------- .note.nv.tkinfo           --------------------------
	.section	.note.nv.tkinfo,"",@"SHT_NOTE"
	.sectionflags	@"SHF_NOTE_NV_TKINFO"
	.tkinfo
        /*0018*/ 	.word	0x00000002
        /*0030*/ 	.string	""
        /*0030*/ 	.string	"ptxas"
        /*0030*/ 	.string	"Cuda compilation tools, release 13.0, V13.0.88"
        /*0030*/ 	.string	"Build cuda_13.0.r13.0/compiler.36424714_0"
        /*0030*/ 	.string	"-arch sm_100 -m 64 "



//--------------------- .note.nv.cuinfo           --------------------------
	.section	.note.nv.cuinfo,"",@"SHT_NOTE"
	.sectionflags	@"SHF_NOTE_NV_CUINFO"
        /*0018*/ 	.short	0x0002
        /*001a*/ 	.short	0x0064
        /*001c*/ 	.short	0x0082
	.zero		2


//--------------------- .nv.info                  --------------------------
	.section	.nv.info,"",@"SHT_CUDA_INFO"
	.align	4


	//----- nvinfo : EIATTR_REGCOUNT
	.align		4
        /*0000*/ 	.byte	0x04, 0x2f
        /*0002*/ 	.short	(.L_1 - .L_0)
	.align		4
.L_0:
        /*0004*/ 	.word	index@(copy)
        /*0008*/ 	.word	0x00000020


	//----- nvinfo : EIATTR_FRAME_SIZE
	.align		4
.L_1:
        /*000c*/ 	.byte	0x04, 0x11
        /*000e*/ 	.short	(.L_3 - .L_2)
	.align		4
.L_2:
        /*0010*/ 	.word	index@(copy)
        /*0014*/ 	.word	0x00000000


	//----- nvinfo : EIATTR_REGCOUNT
	.align		4
.L_3:
        /*0018*/ 	.byte	0x04, 0x2f
        /*001a*/ 	.short	(.L_5 - .L_4)
	.align		4
.L_4:
        /*001c*/ 	.word	index@(transposeNaive)
        /*0020*/ 	.word	0x00000016


	//----- nvinfo : EIATTR_FRAME_SIZE
	.align		4
.L_5:
        /*0024*/ 	.byte	0x04, 0x11
        /*0026*/ 	.short	(.L_7 - .L_6)
	.align		4
.L_6:
        /*0028*/ 	.word	index@(transposeNaive)
        /*002c*/ 	.word	0x00000000


	//----- nvinfo : EIATTR_REGCOUNT
	.align		4
.L_7:
        /*0030*/ 	.byte	0x04, 0x2f
        /*0032*/ 	.short	(.L_9 - .L_8)
	.align		4
.L_8:
        /*0034*/ 	.word	index@(transposeCoalesced)
        /*0038*/ 	.word	0x00000020


	//----- nvinfo : EIATTR_FRAME_SIZE
	.align		4
.L_9:
        /*003c*/ 	.byte	0x04, 0x11
        /*003e*/ 	.short	(.L_11 - .L_10)
	.align		4
.L_10:
        /*0040*/ 	.word	index@(transposeCoalesced)
        /*0044*/ 	.word	0x00000000


	//----- nvinfo : EIATTR_REGCOUNT
	.align		4
.L_11:
        /*0048*/ 	.byte	0x04, 0x2f
        /*004a*/ 	.short	(.L_13 - .L_12)
	.align		4
.L_12:
        /*004c*/ 	.word	index@(copySharedMem)
        /*0050*/ 	.word	0x00000028


	//----- nvinfo : EIATTR_FRAME_SIZE
	.align		4
.L_13:
        /*0054*/ 	.byte	0x04, 0x11
        /*0056*/ 	.short	(.L_15 - .L_14)
	.align		4
.L_14:
        /*0058*/ 	.word	index@(copySharedMem)
        /*005c*/ 	.word	0x00000000


	//----- nvinfo : EIATTR_REGCOUNT
	.align		4
.L_15:
        /*0060*/ 	.byte	0x04, 0x2f
        /*0062*/ 	.short	(.L_17 - .L_16)
	.align		4
.L_16:
        /*0064*/ 	.word	index@(transposeNoBankConflicts)
        /*0068*/ 	.word	0x00000020


	//----- nvinfo : EIATTR_FRAME_SIZE
	.align		4
.L_17:
        /*006c*/ 	.byte	0x04, 0x11
        /*006e*/ 	.short	(.L_19 - .L_18)
	.align		4
.L_18:
        /*0070*/ 	.word	index@(transposeNoBankConflicts)
        /*0074*/ 	.word	0x00000000


	//----- nvinfo : EIATTR_REGCOUNT
	.align		4
.L_19:
        /*0078*/ 	.byte	0x04, 0x2f
        /*007a*/ 	.short	(.L_21 - .L_20)
	.align		4
.L_20:
        /*007c*/ 	.word	index@(transpose)
        /*0080*/ 	.word	0x00000020


	//----- nvinfo : EIATTR_FRAME_SIZE
	.align		4
.L_21:
        /*0084*/ 	.byte	0x04, 0x11
        /*0086*/ 	.short	(.L_23 - .L_22)
	.align		4
.L_22:
        /*0088*/ 	.word	index@(transpose)
        /*008c*/ 	.word	0x00000000


	//----- nvinfo : EIATTR_REGCOUNT
	.align		4
.L_23:
        /*0090*/ 	.byte	0x04, 0x2f
        /*0092*/ 	.short	(.L_25 - .L_24)
	.align		4
.L_24:
        /*0094*/ 	.word	index@(transposeDouble)
        /*0098*/ 	.word	0x00000020


	//----- nvinfo : EIATTR_FRAME_SIZE
	.align		4
.L_25:
        /*009c*/ 	.byte	0x04, 0x11
        /*009e*/ 	.short	(.L_27 - .L_26)
	.align		4
.L_26:
        /*00a0*/ 	.word	index@(transposeDouble)
        /*00a4*/ 	.word	0x00000000


	//----- nvinfo : EIATTR_REGCOUNT
	.align		4
.L_27:
        /*00a8*/ 	.byte	0x04, 0x2f
        /*00aa*/ 	.short	(.L_29 - .L_28)
	.align		4
.L_28:
        /*00ac*/ 	.word	index@(transposeTemplateFloat)
        /*00b0*/ 	.word	0x00000020


	//----- nvinfo : EIATTR_FRAME_SIZE
	.align		4
.L_29:
        /*00b4*/ 	.byte	0x04, 0x11
        /*00b6*/ 	.short	(.L_31 - .L_30)
	.align		4
.L_30:
        /*00b8*/ 	.word	index@(transposeTemplateFloat)
        /*00bc*/ 	.word	0x00000000


	//----- nvinfo : EIATTR_REGCOUNT
	.align		4
.L_31:
        /*00c0*/ 	.byte	0x04, 0x2f
        /*00c2*/ 	.short	(.L_33 - .L_32)
	.align		4
.L_32:
        /*00c4*/ 	.word	index@(transposeTemplateDouble)
        /*00c8*/ 	.word	0x00000020


	//----- nvinfo : EIATTR_FRAME_SIZE
	.align		4
.L_33:
        /*00cc*/ 	.byte	0x04, 0x11
        /*00ce*/ 	.short	(.L_35 - .L_34)
	.align		4
.L_34:
        /*00d0*/ 	.word	index@(transposeTemplateDouble)
        /*00d4*/ 	.word	0x00000000


	//----- nvinfo : EIATTR_REGCOUNT
	.align		4
.L_35:
        /*00d8*/ 	.byte	0x04, 0x2f
        /*00da*/ 	.short	(.L_37 - .L_36)
	.align		4
.L_36:
        /*00dc*/ 	.word	index@(transposeExperimental)
        /*00e0*/ 	.word	0x00000020


	//----- nvinfo : EIATTR_FRAME_SIZE
	.align		4
.L_37:
        /*00e4*/ 	.byte	0x04, 0x11
        /*00e6*/ 	.short	(.L_39 - .L_38)
	.align		4
.L_38:
        /*00e8*/ 	.word	index@(transposeExperimental)
        /*00ec*/ 	.word	0x00000000


	//----- nvinfo : EIATTR_MIN_STACK_SIZE
	.align		4
.L_39:
        /*00f0*/ 	.byte	0x04, 0x12
        /*00f2*/ 	.short	(.L_41 - .L_40)
	.align		4
.L_40:
        /*00f4*/ 	.word	index@(transposeExperimental)
        /*00f8*/ 	.word	0x00000000


	//----- nvinfo : EIATTR_MIN_STACK_SIZE
	.align		4
.L_41:
        /*00fc*/ 	.byte	0x04, 0x12
        /*00fe*/ 	.short	(.L_43 - .L_42)
	.align		4
.L_42:
        /*0100*/ 	.word	index@(transposeTemplateDouble)
        /*0104*/ 	.word	0x00000000


	//----- nvinfo : EIATTR_MIN_STACK_SIZE
	.align		4
.L_43:
        /*0108*/ 	.byte	0x04, 0x12
        /*010a*/ 	.short	(.L_45 - .L_44)
	.align		4
.L_44:
        /*010c*/ 	.word	index@(transposeTemplateFloat)
        /*0110*/ 	.word	0x00000000


	//----- nvinfo : EIATTR_MIN_STACK_SIZE
	.align		4
.L_45:
        /*0114*/ 	.byte	0x04, 0x12
        /*0116*/ 	.short	(.L_47 - .L_46)
	.align		4
.L_46:
        /*0118*/ 	.word	index@(transposeDouble)
        /*011c*/ 	.word	0x00000000


	//----- nvinfo : EIATTR_MIN_STACK_SIZE
	.align		4
.L_47:
        /*0120*/ 	.byte	0x04, 0x12
        /*0122*/ 	.short	(.L_49 - .L_48)
	.align		4
.L_48:
        /*0124*/ 	.word	index@(transpose)
        /*0128*/ 	.word	0x00000000


	//----- nvinfo : EIATTR_MIN_STACK_SIZE
	.align		4
.L_49:
        /*012c*/ 	.byte	0x04, 0x12
        /*012e*/ 	.short	(.L_51 - .L_50)
	.align		4
.L_50:
        /*0130*/ 	.word	index@(transposeNoBankConflicts)
        /*0134*/ 	.word	0x00000000


	//----- nvinfo : EIATTR_MIN_STACK_SIZE
	.align		4
.L_51:
        /*0138*/ 	.byte	0x04, 0x12
        /*013a*/ 	.short	(.L_53 - .L_52)
	.align		4
.L_52:
        /*013c*/ 	.word	index@(copySharedMem)
        /*0140*/ 	.word	0x00000000


	//----- nvinfo : EIATTR_MIN_STACK_SIZE
	.align		4
.L_53:
        /*0144*/ 	.byte	0x04, 0x12
        /*0146*/ 	.short	(.L_55 - .L_54)
	.align		4
.L_54:
        /*0148*/ 	.word	index@(transposeCoalesced)
        /*014c*/ 	.word	0x00000000


	//----- nvinfo : EIATTR_MIN_STACK_SIZE
	.align		4
.L_55:
        /*0150*/ 	.byte	0x04, 0x12
        /*0152*/ 	.short	(.L_57 - .L_56)
	.align		4
.L_56:
        /*0154*/ 	.word	index@(transposeNaive)
        /*0158*/ 	.word	0x00000000


	//----- nvinfo : EIATTR_MIN_STACK_SIZE
	.align		4
.L_57:
        /*015c*/ 	.byte	0x04, 0x12
        /*015e*/ 	.short	(.L_59 - .L_58)
	.align		4
.L_58:
        /*0160*/ 	.word	index@(copy)
        /*0164*/ 	.word	0x00000000
.L_59:


//--------------------- .nv.compat                --------------------------
	.section	.nv.compat,"",@"SHT_CUDA_COMPAT_INFO"
	.align	4
        /*0000*/ 	.byte	0x02, 0x09, 0x00, 0x00, 0x02, 0x02, 0x01, 0x00, 0x02, 0x05, 0x05, 0x00, 0x03, 0x07, 0x01, 0x01
        /*0010*/ 	.byte	0x02, 0x03, 0x00, 0x00, 0x02, 0x06, 0x01, 0x00, 0x04, 0x0b, 0x08, 0x00, 0x09, 0x00, 0x00, 0x00
        /*0020*/ 	.byte	0x00, 0x00, 0x00, 0x00


//--------------------- .nv.info.transposeExperimental --------------------------
	.section	.nv.info.transposeExperimental,"",@"SHT_CUDA_INFO"
	.sectionflags	@""
	.align	4


	//----- nvinfo : EIATTR_CUDA_API_VERSION
	.align		4
        /*0000*/ 	.byte	0x04, 0x37
        /*0002*/ 	.short	(.L_61 - .L_60)
.L_60:
        /*0004*/ 	.word	0x00000082


	//----- nvinfo : EIATTR_KPARAM_INFO
	.align		4
.L_61:
        /*0008*/ 	.byte	0x04, 0x17
        /*000a*/ 	.short	(.L_63 - .L_62)
.L_62:
        /*000c*/ 	.word	0x00000000
        /*0010*/ 	.short	0x0003
        /*0012*/ 	.short	0x0014
        /*0014*/ 	.byte	0x00, 0xf0, 0x11, 0x00


	//----- nvinfo : EIATTR_KPARAM_INFO
	.align		4
.L_63:
        /*0018*/ 	.byte	0x04, 0x17
        /*001a*/ 	.short	(.L_65 - .L_64)
.L_64:
        /*001c*/ 	.word	0x00000000
        /*0020*/ 	.short	0x0002
        /*0022*/ 	.short	0x0010
        /*0024*/ 	.byte	0x00, 0xf0, 0x11, 0x00


	//----- nvinfo : EIATTR_KPARAM_INFO
	.align		4
.L_65:
        /*0028*/ 	.byte	0x04, 0x17
        /*002a*/ 	.short	(.L_67 - .L_66)
.L_66:
        /*002c*/ 	.word	0x00000000
        /*0030*/ 	.short	0x0001
        /*0032*/ 	.short	0x0008
        /*0034*/ 	.byte	0x00, 0xf5, 0x21, 0x00


	//----- nvinfo : EIATTR_KPARAM_INFO
	.align		4
.L_67:
        /*0038*/ 	.byte	0x04, 0x17
        /*003a*/ 	.short	(.L_69 - .L_68)
.L_68:
        /*003c*/ 	.word	0x00000000
        /*0040*/ 	.short	0x0000
        /*0042*/ 	.short	0x0000
        /*0044*/ 	.byte	0x00, 0xf5, 0x21, 0x00


	//----- nvinfo : EIATTR_SPARSE_MMA_MASK
	.align		4
.L_69:
        /*0048*/ 	.byte	0x03, 0x50
        /*004a*/ 	.short	0x0000


	//----- nvinfo : EIATTR_MAXREG_COUNT
	.align		4
        /*004c*/ 	.byte	0x03, 0x1b
        /*004e*/ 	.short	0x00ff


	//----- nvinfo : EIATTR_NUM_BARRIERS
	.align		4
        /*0050*/ 	.byte	0x02, 0x4c
        /*0052*/ 	.byte	0x01
	.zero		1


	//----- nvinfo : EIATTR_MERCURY_ISA_VERSION
	.align		4
        /*0054*/ 	.byte	0x03, 0x5f
        /*0056*/ 	.short	0x0101


	//----- nvinfo : EIATTR_VRC_CTA_INIT_COUNT
	.align		4
        /*0058*/ 	.byte	0x02, 0x4a
	.zero		1
	.zero		1


	//----- nvinfo : EIATTR_EXIT_INSTR_OFFSETS
	.align		4
        /*005c*/ 	.byte	0x04, 0x1c
        /*005e*/ 	.short	(.L_71 - .L_70)


	//   ....[0]....
.L_70:
        /*0060*/ 	.word	0x00000870


	//   ....[1]....
        /*0064*/ 	.word	0x00000f40


	//   ....[2]....
        /*0068*/ 	.word	0x00000fa0


	//----- nvinfo : EIATTR_CRS_STACK_SIZE
	.align		4
.L_71:
        /*006c*/ 	.byte	0x04, 0x1e
        /*006e*/ 	.short	(.L_73 - .L_72)
.L_72:
        /*0070*/ 	.word	0x00000000


	//----- nvinfo : EIATTR_CBANK_PARAM_SIZE
	.align		4
.L_73:
        /*0074*/ 	.byte	0x03, 0x19
        /*0076*/ 	.short	0x0018


	//----- nvinfo : EIATTR_PARAM_CBANK
	.align		4
        /*0078*/ 	.byte	0x04, 0x0a
        /*007a*/ 	.short	(.L_75 - .L_74)
	.align		4
.L_74:
        /*007c*/ 	.word	index@(.nv.constant0.transposeExperimental)
        /*0080*/ 	.short	0x0380
        /*0082*/ 	.short	0x0018


	//----- nvinfo : EIATTR_SW_WAR
	.align		4
.L_75:
        /*0084*/ 	.byte	0x04, 0x36
        /*0086*/ 	.short	(.L_77 - .L_76)
.L_76:
        /*0088*/ 	.word	0x00000008
.L_77:


//--------------------- .nv.info.transposeTemplateDouble --------------------------
	.section	.nv.info.transposeTemplateDouble,"",@"SHT_CUDA_INFO"
	.sectionflags	@""
	.align	4


	//----- nvinfo : EIATTR_CUDA_API_VERSION
	.align		4
        /*0000*/ 	.byte	0x04, 0x37
        /*0002*/ 	.short	(.L_79 - .L_78)
.L_78:
        /*0004*/ 	.word	0x00000082


	//----- nvinfo : EIATTR_KPARAM_INFO
	.align		4
.L_79:
        /*0008*/ 	.byte	0x04, 0x17
        /*000a*/ 	.short	(.L_81 - .L_80)
.L_80:
        /*000c*/ 	.word	0x00000000
        /*0010*/ 	.short	0x0003
        /*0012*/ 	.short	0x0014
        /*0014*/ 	.byte	0x00, 0xf0, 0x11, 0x00


	//----- nvinfo : EIATTR_KPARAM_INFO
	.align		4
.L_81:
        /*0018*/ 	.byte	0x04, 0x17
        /*001a*/ 	.short	(.L_83 - .L_82)
.L_82:
        /*001c*/ 	.word	0x00000000
        /*0020*/ 	.short	0x0002
        /*0022*/ 	.short	0x0010
        /*0024*/ 	.byte	0x00, 0xf0, 0x11, 0x00


	//----- nvinfo : EIATTR_KPARAM_INFO
	.align		4
.L_83:
        /*0028*/ 	.byte	0x04, 0x17
        /*002a*/ 	.short	(.L_85 - .L_84)
.L_84:
        /*002c*/ 	.word	0x00000000
        /*0030*/ 	.short	0x0001
        /*0032*/ 	.short	0x0008
        /*0034*/ 	.byte	0x00, 0xf5, 0x21, 0x00


	//----- nvinfo : EIATTR_KPARAM_INFO
	.align		4
.L_85:
        /*0038*/ 	.byte	0x04, 0x17
        /*003a*/ 	.short	(.L_87 - .L_86)
.L_86:
        /*003c*/ 	.word	0x00000000
        /*0040*/ 	.short	0x0000
        /*0042*/ 	.short	0x0000
        /*0044*/ 	.byte	0x00, 0xf5, 0x21, 0x00


	//----- nvinfo : EIATTR_SPARSE_MMA_MASK
	.align		4
.L_87:
        /*0048*/ 	.byte	0x03, 0x50
        /*004a*/ 	.short	0x0000


	//----- nvinfo : EIATTR_MAXREG_COUNT
	.align		4
        /*004c*/ 	.byte	0x03, 0x1b
        /*004e*/ 	.short	0x00ff


	//----- nvinfo : EIATTR_NUM_BARRIERS
	.align		4
        /*0050*/ 	.byte	0x02, 0x4c
        /*0052*/ 	.byte	0x01
	.zero		1


	//----- nvinfo : EIATTR_MERCURY_ISA_VERSION
	.align		4
        /*0054*/ 	.byte	0x03, 0x5f
        /*0056*/ 	.short	0x0101


	//----- nvinfo : EIATTR_VRC_CTA_INIT_COUNT
	.align		4
        /*0058*/ 	.byte	0x02, 0x4a
	.zero		1
	.zero		1


	//----- nvinfo : EIATTR_EXIT_INSTR_OFFSETS
	.align		4
        /*005c*/ 	.byte	0x04, 0x1c
        /*005e*/ 	.short	(.L_89 - .L_88)


	//   ....[0]....
.L_88:
        /*0060*/ 	.word	0x00000960


	//----- nvinfo : EIATTR_CBANK_PARAM_SIZE
	.align		4
.L_89:
        /*0064*/ 	.byte	0x03, 0x19
        /*0066*/ 	.short	0x0018


	//----- nvinfo : EIATTR_PARAM_CBANK
	.align		4
        /*0068*/ 	.byte	0x04, 0x0a
        /*006a*/ 	.short	(.L_91 - .L_90)
	.align		4
.L_90:
        /*006c*/ 	.word	index@(.nv.constant0.transposeTemplateDouble)
        /*0070*/ 	.short	0x0380
        /*0072*/ 	.short	0x0018


	//----- nvinfo : EIATTR_SW_WAR
	.align		4
.L_91:
        /*0074*/ 	.byte	0x04, 0x36
        /*0076*/ 	.short	(.L_93 - .L_92)
.L_92:
        /*0078*/ 	.word	0x00000008
.L_93:


//--------------------- .nv.info.transposeTemplateFloat --------------------------
	.section	.nv.info.transposeTemplateFloat,"",@"SHT_CUDA_INFO"
	.sectionflags	@""
	.align	4


	//----- nvinfo : EIATTR_CUDA_API_VERSION
	.align		4
        /*0000*/ 	.byte	0x04, 0x37
        /*0002*/ 	.short	(.L_95 - .L_94)
.L_94:
        /*0004*/ 	.word	0x00000082


	//----- nvinfo : EIATTR_KPARAM_INFO
	.align		4
.L_95:
        /*0008*/ 	.byte	0x04, 0x17
        /*000a*/ 	.short	(.L_97 - .L_96)
.L_96:
        /*000c*/ 	.word	0x00000000
        /*0010*/ 	.short	0x0003
        /*0012*/ 	.short	0x0014
        /*0014*/ 	.byte	0x00, 0xf0, 0x11, 0x00


	//----- nvinfo : EIATTR_KPARAM_INFO
	.align		4
.L_97:
        /*0018*/ 	.byte	0x04, 0x17
        /*001a*/ 	.short	(.L_99 - .L_98)
.L_98:
        /*001c*/ 	.word	0x00000000
        /*0020*/ 	.short	0x0002
        /*0022*/ 	.short	0x0010
        /*0024*/ 	.byte	0x00, 0xf0, 0x11, 0x00


	//----- nvinfo : EIATTR_KPARAM_INFO
	.align		4
.L_99:
        /*0028*/ 	.byte	0x04, 0x17
        /*002a*/ 	.short	(.L_101 - .L_100)
.L_100:
        /*002c*/ 	.word	0x00000000
        /*0030*/ 	.short	0x0001
        /*0032*/ 	.short	0x0008
        /*0034*/ 	.byte	0x00, 0xf5, 0x21, 0x00


	//----- nvinfo : EIATTR_KPARAM_INFO
	.align		4
.L_101:
        /*0038*/ 	.byte	0x04, 0x17
        /*003a*/ 	.short	(.L_103 - .L_102)
.L_102:
        /*003c*/ 	.word	0x00000000
        /*0040*/ 	.short	0x0000
        /*0042*/ 	.short	0x0000
        /*0044*/ 	.byte	0x00, 0xf5, 0x21, 0x00


	//----- nvinfo : EIATTR_SPARSE_MMA_MASK
	.align		4
.L_103:
        /*0048*/ 	.byte	0x03, 0x50
        /*004a*/ 	.short	0x0000


	//----- nvinfo : EIATTR_MAXREG_COUNT
	.align		4
        /*004c*/ 	.byte	0x03, 0x1b
        /*004e*/ 	.short	0x00ff


	//----- nvinfo : EIATTR_NUM_BARRIERS
	.align		4
        /*0050*/ 	.byte	0x02, 0x4c
        /*0052*/ 	.byte	0x01
	.zero		1


	//----- nvinfo : EIATTR_MERCURY_ISA_VERSION
	.align		4
        /*0054*/ 	.byte	0x03, 0x5f
        /*0056*/ 	.short	0x0101


	//----- nvinfo : EIATTR_VRC_CTA_INIT_COUNT
	.align		4
        /*0058*/ 	.byte	0x02, 0x4a
	.zero		1
	.zero		1


	//----- nvinfo : EIATTR_EXIT_INSTR_OFFSETS
	.align		4
        /*005c*/ 	.byte	0x04, 0x1c
        /*005e*/ 	.short	(.L_105 - .L_104)


	//   ....[0]....
.L_104:
        /*0060*/ 	.word	0x00000960


	//----- nvinfo : EIATTR_CBANK_PARAM_SIZE
	.align		4
.L_105:
        /*0064*/ 	.byte	0x03, 0x19
        /*0066*/ 	.short	0x0018


	//----- nvinfo : EIATTR_PARAM_CBANK
	.align		4
        /*0068*/ 	.byte	0x04, 0x0a
        /*006a*/ 	.short	(.L_107 - .L_106)
	.align		4
.L_106:
        /*006c*/ 	.word	index@(.nv.constant0.transposeTemplateFloat)
        /*0070*/ 	.short	0x0380
        /*0072*/ 	.short	0x0018


	//----- nvinfo : EIATTR_SW_WAR
	.align		4
.L_107:
        /*0074*/ 	.byte	0x04, 0x36
        /*0076*/ 	.short	(.L_109 - .L_108)
.L_108:
        /*0078*/ 	.word	0x00000008
.L_109:


//--------------------- .nv.info.transposeDouble  --------------------------
	.section	.nv.info.transposeDouble,"",@"SHT_CUDA_INFO"
	.sectionflags	@""
	.align	4


	//----- nvinfo : EIATTR_CUDA_API_VERSION
	.align		4
        /*0000*/ 	.byte	0x04, 0x37
        /*0002*/ 	.short	(.L_111 - .L_110)
.L_110:
        /*0004*/ 	.word	0x00000082


	//----- nvinfo : EIATTR_KPARAM_INFO
	.align		4
.L_111:
        /*0008*/ 	.byte	0x04, 0x17
        /*000a*/ 	.short	(.L_113 - .L_112)
.L_112:
        /*000c*/ 	.word	0x00000000
        /*0010*/ 	.short	0x0003
        /*0012*/ 	.short	0x0014
        /*0014*/ 	.byte	0x00, 0xf0, 0x11, 0x00


	//----- nvinfo : EIATTR_KPARAM_INFO
	.align		4
.L_113:
        /*0018*/ 	.byte	0x04, 0x17
        /*001a*/ 	.short	(.L_115 - .L_114)
.L_114:
        /*001c*/ 	.word	0x00000000
        /*0020*/ 	.short	0x0002
        /*0022*/ 	.short	0x0010
        /*0024*/ 	.byte	0x00, 0xf0, 0x11, 0x00


	//----- nvinfo : EIATTR_KPARAM_INFO
	.align		4
.L_115:
        /*0028*/ 	.byte	0x04, 0x17
        /*002a*/ 	.short	(.L_117 - .L_116)
.L_116:
        /*002c*/ 	.word	0x00000000
        /*0030*/ 	.short	0x0001
        /*0032*/ 	.short	0x0008
        /*0034*/ 	.byte	0x00, 0xf5, 0x21, 0x00


	//----- nvinfo : EIATTR_KPARAM_INFO
	.align		4
.L_117:
        /*0038*/ 	.byte	0x04, 0x17
        /*003a*/ 	.short	(.L_119 - .L_118)
.L_118:
        /*003c*/ 	.word	0x00000000
        /*0040*/ 	.short	0x0000
        /*0042*/ 	.short	0x0000
        /*0044*/ 	.byte	0x00, 0xf5, 0x21, 0x00


	//----- nvinfo : EIATTR_SPARSE_MMA_MASK
	.align		4
.L_119:
        /*0048*/ 	.byte	0x03, 0x50
        /*004a*/ 	.short	0x0000


	//----- nvinfo : EIATTR_MAXREG_COUNT
	.align		4
        /*004c*/ 	.byte	0x03, 0x1b
        /*004e*/ 	.short	0x00ff


	//----- nvinfo : EIATTR_NUM_BARRIERS
	.align		4
        /*0050*/ 	.byte	0x02, 0x4c
        /*0052*/ 	.byte	0x01
	.zero		1


	//----- nvinfo : EIATTR_MERCURY_ISA_VERSION
	.align		4
        /*0054*/ 	.byte	0x03, 0x5f
        /*0056*/ 	.short	0x0101


	//----- nvinfo : EIATTR_VRC_CTA_INIT_COUNT
	.align		4
        /*0058*/ 	.byte	0x02, 0x4a
	.zero		1
	.zero		1


	//----- nvinfo : EIATTR_EXIT_INSTR_OFFSETS
	.align		4
        /*005c*/ 	.byte	0x04, 0x1c
        /*005e*/ 	.short	(.L_121 - .L_120)


	//   ....[0]....
.L_120:
        /*0060*/ 	.word	0x00000960


	//----- nvinfo : EIATTR_CBANK_PARAM_SIZE
	.align		4
.L_121:
        /*0064*/ 	.byte	0x03, 0x19
        /*0066*/ 	.short	0x0018


	//----- nvinfo : EIATTR_PARAM_CBANK
	.align		4
        /*0068*/ 	.byte	0x04, 0x0a
        /*006a*/ 	.short	(.L_123 - .L_122)
	.align		4
.L_122:
        /*006c*/ 	.word	index@(.nv.constant0.transposeDouble)
        /*0070*/ 	.short	0x0380
        /*0072*/ 	.short	0x0018


	//----- nvinfo : EIATTR_SW_WAR
	.align		4
.L_123:
        /*0074*/ 	.byte	0x04, 0x36
        /*0076*/ 	.short	(.L_125 - .L_124)
.L_124:
        /*0078*/ 	.word	0x00000008
.L_125:


//--------------------- .nv.info.transpose        --------------------------
	.section	.nv.info.transpose,"",@"SHT_CUDA_INFO"
	.sectionflags	@""
	.align	4


	//----- nvinfo : EIATTR_CUDA_API_VERSION
	.align		4
        /*0000*/ 	.byte	0x04, 0x37
        /*0002*/ 	.short	(.L_127 - .L_126)
.L_126:
        /*0004*/ 	.word	0x00000082


	//----- nvinfo : EIATTR_KPARAM_INFO
	.align		4
.L_127:
        /*0008*/ 	.byte	0x04, 0x17
        /*000a*/ 	.short	(.L_129 - .L_128)
.L_128:
        /*000c*/ 	.word	0x00000000
        /*0010*/ 	.short	0x0003
        /*0012*/ 	.short	0x0014
        /*0014*/ 	.byte	0x00, 0xf0, 0x11, 0x00


	//----- nvinfo : EIATTR_KPARAM_INFO
	.align		4
.L_129:
        /*0018*/ 	.byte	0x04, 0x17
        /*001a*/ 	.short	(.L_131 - .L_130)
.L_130:
        /*001c*/ 	.word	0x00000000
        /*0020*/ 	.short	0x0002
        /*0022*/ 	.short	0x0010
        /*0024*/ 	.byte	0x00, 0xf0, 0x11, 0x00


	//----- nvinfo : EIATTR_KPARAM_INFO
	.align		4
.L_131:
        /*0028*/ 	.byte	0x04, 0x17
        /*002a*/ 	.short	(.L_133 - .L_132)
.L_132:
        /*002c*/ 	.word	0x00000000
        /*0030*/ 	.short	0x0001
        /*0032*/ 	.short	0x0008
        /*0034*/ 	.byte	0x00, 0xf5, 0x21, 0x00


	//----- nvinfo : EIATTR_KPARAM_INFO
	.align		4
.L_133:
        /*0038*/ 	.byte	0x04, 0x17
        /*003a*/ 	.short	(.L_135 - .L_134)
.L_134:
        /*003c*/ 	.word	0x00000000
        /*0040*/ 	.short	0x0000
        /*0042*/ 	.short	0x0000
        /*0044*/ 	.byte	0x00, 0xf5, 0x21, 0x00


	//----- nvinfo : EIATTR_SPARSE_MMA_MASK
	.align		4
.L_135:
        /*0048*/ 	.byte	0x03, 0x50
        /*004a*/ 	.short	0x0000


	//----- nvinfo : EIATTR_MAXREG_COUNT
	.align		4
        /*004c*/ 	.byte	0x03, 0x1b
        /*004e*/ 	.short	0x00ff


	//----- nvinfo : EIATTR_NUM_BARRIERS
	.align		4
        /*0050*/ 	.byte	0x02, 0x4c
        /*0052*/ 	.byte	0x01
	.zero		1


	//----- nvinfo : EIATTR_MERCURY_ISA_VERSION
	.align		4
        /*0054*/ 	.byte	0x03, 0x5f
        /*0056*/ 	.short	0x0101


	//----- nvinfo : EIATTR_VRC_CTA_INIT_COUNT
	.align		4
        /*0058*/ 	.byte	0x02, 0x4a
	.zero		1
	.zero		1


	//----- nvinfo : EIATTR_EXIT_INSTR_OFFSETS
	.align		4
        /*005c*/ 	.byte	0x04, 0x1c
        /*005e*/ 	.short	(.L_137 - .L_136)


	//   ....[0]....
.L_136:
        /*0060*/ 	.word	0x00000960


	//----- nvinfo : EIATTR_CBANK_PARAM_SIZE
	.align		4
.L_137:
        /*0064*/ 	.byte	0x03, 0x19
        /*0066*/ 	.short	0x0018


	//----- nvinfo : EIATTR_PARAM_CBANK
	.align		4
        /*0068*/ 	.byte	0x04, 0x0a
        /*006a*/ 	.short	(.L_139 - .L_138)
	.align		4
.L_138:
        /*006c*/ 	.word	index@(.nv.constant0.transpose)
        /*0070*/ 	.short	0x0380
        /*0072*/ 	.short	0x0018


	//----- nvinfo : EIATTR_SW_WAR
	.align		4
.L_139:
        /*0074*/ 	.byte	0x04, 0x36
        /*0076*/ 	.short	(.L_141 - .L_140)
.L_140:
        /*0078*/ 	.word	0x00000008
.L_141:


//--------------------- .nv.info.transposeNoBankConflicts --------------------------
	.section	.nv.info.transposeNoBankConflicts,"",@"SHT_CUDA_INFO"
	.sectionflags	@""
	.align	4


	//----- nvinfo : EIATTR_CUDA_API_VERSION
	.align		4
        /*0000*/ 	.byte	0x04, 0x37
        /*0002*/ 	.short	(.L_143 - .L_142)
.L_142:
        /*0004*/ 	.word	0x00000082


	//----- nvinfo : EIATTR_KPARAM_INFO
	.align		4
.L_143:
        /*0008*/ 	.byte	0x04, 0x17
        /*000a*/ 	.short	(.L_145 - .L_144)
.L_144:
        /*000c*/ 	.word	0x00000000
        /*0010*/ 	.short	0x0001
        /*0012*/ 	.short	0x0008
        /*0014*/ 	.byte	0x00, 0xf5, 0x21, 0x00


	//----- nvinfo : EIATTR_KPARAM_INFO
	.align		4
.L_145:
        /*0018*/ 	.byte	0x04, 0x17
        /*001a*/ 	.short	(.L_147 - .L_146)
.L_146:
        /*001c*/ 	.word	0x00000000
        /*0020*/ 	.short	0x0000
        /*0022*/ 	.short	0x0000
        /*0024*/ 	.byte	0x00, 0xf5, 0x21, 0x00


	//----- nvinfo : EIATTR_SPARSE_MMA_MASK
	.align		4
.L_147:
        /*0028*/ 	.byte	0x03, 0x50
        /*002a*/ 	.short	0x0000


	//----- nvinfo : EIATTR_MAXREG_COUNT
	.align		4
        /*002c*/ 	.byte	0x03, 0x1b
        /*002e*/ 	.short	0x00ff


	//----- nvinfo : EIATTR_NUM_BARRIERS
	.align		4
        /*0030*/ 	.byte	0x02, 0x4c
        /*0032*/ 	.byte	0x01
	.zero		1


	//----- nvinfo : EIATTR_MERCURY_ISA_VERSION
	.align		4
        /*0034*/ 	.byte	0x03, 0x5f
        /*0036*/ 	.short	0x0101


	//----- nvinfo : EIATTR_VRC_CTA_INIT_COUNT
	.align		4
        /*0038*/ 	.byte	0x02, 0x4a
	.zero		1
	.zero		1


	//----- nvinfo : EIATTR_EXIT_INSTR_OFFSETS
	.align		4
        /*003c*/ 	.byte	0x04, 0x1c
        /*003e*/ 	.short	(.L_149 - .L_148)


	//   ....[0]....
.L_148:
        /*0040*/ 	.word	0x00000960


	//----- nvinfo : EIATTR_CBANK_PARAM_SIZE
	.align		4
.L_149:
        /*0044*/ 	.byte	0x03, 0x19
        /*0046*/ 	.short	0x0010


	//----- nvinfo : EIATTR_PARAM_CBANK
	.align		4
        /*0048*/ 	.byte	0x04, 0x0a
        /*004a*/ 	.short	(.L_151 - .L_150)
	.align		4
.L_150:
        /*004c*/ 	.word	index@(.nv.constant0.transposeNoBankConflicts)
        /*0050*/ 	.short	0x0380
        /*0052*/ 	.short	0x0010


	//----- nvinfo : EIATTR_SW_WAR
	.align		4
.L_151:
        /*0054*/ 	.byte	0x04, 0x36
        /*0056*/ 	.short	(.L_153 - .L_152)
.L_152:
        /*0058*/ 	.word	0x00000008
.L_153:


//--------------------- .nv.info.copySharedMem    --------------------------
	.section	.nv.info.copySharedMem,"",@"SHT_CUDA_INFO"
	.sectionflags	@""
	.align	4


	//----- nvinfo : EIATTR_CUDA_API_VERSION
	.align		4
        /*0000*/ 	.byte	0x04, 0x37
        /*0002*/ 	.short	(.L_155 - .L_154)
.L_154:
        /*0004*/ 	.word	0x00000082


	//----- nvinfo : EIATTR_KPARAM_INFO
	.align		4
.L_155:
        /*0008*/ 	.byte	0x04, 0x17
        /*000a*/ 	.short	(.L_157 - .L_156)
.L_156:
        /*000c*/ 	.word	0x00000000
        /*0010*/ 	.short	0x0001
        /*0012*/ 	.short	0x0008
        /*0014*/ 	.byte	0x00, 0xf5, 0x21, 0x00


	//----- nvinfo : EIATTR_KPARAM_INFO
	.align		4
.L_157:
        /*0018*/ 	.byte	0x04, 0x17
        /*001a*/ 	.short	(.L_159 - .L_158)
.L_158:
        /*001c*/ 	.word	0x00000000
        /*0020*/ 	.short	0x0000
        /*0022*/ 	.short	0x0000
        /*0024*/ 	.byte	0x00, 0xf5, 0x21, 0x00


	//----- nvinfo : EIATTR_SPARSE_MMA_MASK
	.align		4
.L_159:
        /*0028*/ 	.byte	0x03, 0x50
        /*002a*/ 	.short	0x0000


	//----- nvinfo : EIATTR_MAXREG_COUNT
	.align		4
        /*002c*/ 	.byte	0x03, 0x1b
        /*002e*/ 	.short	0x00ff


	//----- nvinfo : EIATTR_NUM_BARRIERS
	.align		4
        /*0030*/ 	.byte	0x02, 0x4c
        /*0032*/ 	.byte	0x01
	.zero		1


	//----- nvinfo : EIATTR_MERCURY_ISA_VERSION
	.align		4
        /*0034*/ 	.byte	0x03, 0x5f
        /*0036*/ 	.short	0x0101


	//----- nvinfo : EIATTR_VRC_CTA_INIT_COUNT
	.align		4
        /*0038*/ 	.byte	0x02, 0x4a
	.zero		1
	.zero		1


	//----- nvinfo : EIATTR_EXIT_INSTR_OFFSETS
	.align		4
        /*003c*/ 	.byte	0x04, 0x1c
        /*003e*/ 	.short	(.L_161 - .L_160)


	//   ....[0]....
.L_160:
        /*0040*/ 	.word	0x00000820


	//----- nvinfo : EIATTR_CBANK_PARAM_SIZE
	.align		4
.L_161:
        /*0044*/ 	.byte	0x03, 0x19
        /*0046*/ 	.short	0x0010


	//----- nvinfo : EIATTR_PARAM_CBANK
	.align		4
        /*0048*/ 	.byte	0x04, 0x0a
        /*004a*/ 	.short	(.L_163 - .L_162)
	.align		4
.L_162:
        /*004c*/ 	.word	index@(.nv.constant0.copySharedMem)
        /*0050*/ 	.short	0x0380
        /*0052*/ 	.short	0x0010


	//----- nvinfo : EIATTR_SW_WAR
	.align		4
.L_163:
        /*0054*/ 	.byte	0x04, 0x36
        /*0056*/ 	.short	(.L_165 - .L_164)
.L_164:
        /*0058*/ 	.word	0x00000008
.L_165:


//--------------------- .nv.info.transposeCoalesced --------------------------
	.section	.nv.info.transposeCoalesced,"",@"SHT_CUDA_INFO"
	.sectionflags	@""
	.align	4


	//----- nvinfo : EIATTR_CUDA_API_VERSION
	.align		4
        /*0000*/ 	.byte	0x04, 0x37
        /*0002*/ 	.short	(.L_167 - .L_166)
.L_166:
        /*0004*/ 	.word	0x00000082


	//----- nvinfo : EIATTR_KPARAM_INFO
	.align		4
.L_167:
        /*0008*/ 	.byte	0x04, 0x17
        /*000a*/ 	.short	(.L_169 - .L_168)
.L_168:
        /*000c*/ 	.word	0x00000000
        /*0010*/ 	.short	0x0001
        /*0012*/ 	.short	0x0008
        /*0014*/ 	.byte	0x00, 0xf5, 0x21, 0x00


	//----- nvinfo : EIATTR_KPARAM_INFO
	.align		4
.L_169:
        /*0018*/ 	.byte	0x04, 0x17
        /*001a*/ 	.short	(.L_171 - .L_170)
.L_170:
        /*001c*/ 	.word	0x00000000
        /*0020*/ 	.short	0x0000
        /*0022*/ 	.short	0x0000
        /*0024*/ 	.byte	0x00, 0xf5, 0x21, 0x00


	//----- nvinfo : EIATTR_SPARSE_MMA_MASK
	.align		4
.L_171:
        /*0028*/ 	.byte	0x03, 0x50
        /*002a*/ 	.short	0x0000


	//----- nvinfo : EIATTR_MAXREG_COUNT
	.align		4
        /*002c*/ 	.byte	0x03, 0x1b
        /*002e*/ 	.short	0x00ff


	//----- nvinfo : EIATTR_NUM_BARRIERS
	.align		4
        /*0030*/ 	.byte	0x02, 0x4c
        /*0032*/ 	.byte	0x01
	.zero		1


	//----- nvinfo : EIATTR_MERCURY_ISA_VERSION
	.align		4
        /*0034*/ 	.byte	0x03, 0x5f
        /*0036*/ 	.short	0x0101


	//----- nvinfo : EIATTR_VRC_CTA_INIT_COUNT
	.align		4
        /*0038*/ 	.byte	0x02, 0x4a
	.zero		1
	.zero		1


	//----- nvinfo : EIATTR_EXIT_INSTR_OFFSETS
	.align		4
        /*003c*/ 	.byte	0x04, 0x1c
        /*003e*/ 	.short	(.L_173 - .L_172)


	//   ....[0]....
.L_172:
        /*0040*/ 	.word	0x00000960


	//----- nvinfo : EIATTR_CBANK_PARAM_SIZE
	.align		4
.L_173:
        /*0044*/ 	.byte	0x03, 0x19
        /*0046*/ 	.short	0x0010


	//----- nvinfo : EIATTR_PARAM_CBANK
	.align		4
        /*0048*/ 	.byte	0x04, 0x0a
        /*004a*/ 	.short	(.L_175 - .L_174)
	.align		4
.L_174:
        /*004c*/ 	.word	index@(.nv.constant0.transposeCoalesced)
        /*0050*/ 	.short	0x0380
        /*0052*/ 	.short	0x0010


	//----- nvinfo : EIATTR_SW_WAR
	.align		4
.L_175:
        /*0054*/ 	.byte	0x04, 0x36
        /*0056*/ 	.short	(.L_177 - .L_176)
.L_176:
        /*0058*/ 	.word	0x00000008
.L_177:


//--------------------- .nv.info.transposeNaive   --------------------------
	.section	.nv.info.transposeNaive,"",@"SHT_CUDA_INFO"
	.sectionflags	@""
	.align	4


	//----- nvinfo : EIATTR_CUDA_API_VERSION
	.align		4
        /*0000*/ 	.byte	0x04, 0x37
        /*0002*/ 	.short	(.L_179 - .L_178)
.L_178:
        /*0004*/ 	.word	0x00000082


	//----- nvinfo : EIATTR_KPARAM_INFO
	.align		4
.L_179:
        /*0008*/ 	.byte	0x04, 0x17
        /*000a*/ 	.short	(.L_181 - .L_180)
.L_180:
        /*000c*/ 	.word	0x00000000
        /*0010*/ 	.short	0x0001
        /*0012*/ 	.short	0x0008
        /*0014*/ 	.byte	0x00, 0xf5, 0x21, 0x00


	//----- nvinfo : EIATTR_KPARAM_INFO
	.align		4
.L_181:
        /*0018*/ 	.byte	0x04, 0x17
        /*001a*/ 	.short	(.L_183 - .L_182)
.L_182:
        /*001c*/ 	.word	0x00000000
        /*0020*/ 	.short	0x0000
        /*0022*/ 	.short	0x0000
        /*0024*/ 	.byte	0x00, 0xf5, 0x21, 0x00


	//----- nvinfo : EIATTR_SPARSE_MMA_MASK
	.align		4
.L_183:
        /*0028*/ 	.byte	0x03, 0x50
        /*002a*/ 	.short	0x0000


	//----- nvinfo : EIATTR_MAXREG_COUNT
	.align		4
        /*002c*/ 	.byte	0x03, 0x1b
        /*002e*/ 	.short	0x00ff


	//----- nvinfo : EIATTR_MERCURY_ISA_VERSION
	.align		4
        /*0030*/ 	.byte	0x03, 0x5f
        /*0032*/ 	.short	0x0101


	//----- nvinfo : EIATTR_VRC_CTA_INIT_COUNT
	.align		4
        /*0034*/ 	.byte	0x02, 0x4a
	.zero		1
	.zero		1


	//----- nvinfo : EIATTR_EXIT_INSTR_OFFSETS
	.align		4
        /*0038*/ 	.byte	0x04, 0x1c
        /*003a*/ 	.short	(.L_185 - .L_184)


	//   ....[0]....
.L_184:
        /*003c*/ 	.word	0x000004e0


	//----- nvinfo : EIATTR_CBANK_PARAM_SIZE
	.align		4
.L_185:
        /*0040*/ 	.byte	0x03, 0x19
        /*0042*/ 	.short	0x0010


	//----- nvinfo : EIATTR_PARAM_CBANK
	.align		4
        /*0044*/ 	.byte	0x04, 0x0a
        /*0046*/ 	.short	(.L_187 - .L_186)
	.align		4
.L_186:
        /*0048*/ 	.word	index@(.nv.constant0.transposeNaive)
        /*004c*/ 	.short	0x0380
        /*004e*/ 	.short	0x0010


	//----- nvinfo : EIATTR_SW_WAR
	.align		4
.L_187:
        /*0050*/ 	.byte	0x04, 0x36
        /*0052*/ 	.short	(.L_189 - .L_188)
.L_188:
        /*0054*/ 	.word	0x00000008
.L_189:


//--------------------- .nv.info.copy             --------------------------
	.section	.nv.info.copy,"",@"SHT_CUDA_INFO"
	.sectionflags	@""
	.align	4


	//----- nvinfo : EIATTR_CUDA_API_VERSION
	.align		4
        /*0000*/ 	.byte	0x04, 0x37
        /*0002*/ 	.short	(.L_191 - .L_190)
.L_190:
        /*0004*/ 	.word	0x00000082


	//----- nvinfo : EIATTR_KPARAM_INFO
	.align		4
.L_191:
        /*0008*/ 	.byte	0x04, 0x17
        /*000a*/ 	.short	(.L_193 - .L_192)
.L_192:
        /*000c*/ 	.word	0x00000000
        /*0010*/ 	.short	0x0001
        /*0012*/ 	.short	0x0008
        /*0014*/ 	.byte	0x00, 0xf5, 0x21, 0x00


	//----- nvinfo : EIATTR_KPARAM_INFO
	.align		4
.L_193:
        /*0018*/ 	.byte	0x04, 0x17
        /*001a*/ 	.short	(.L_195 - .L_194)
.L_194:
        /*001c*/ 	.word	0x00000000
        /*0020*/ 	.short	0x0000
        /*0022*/ 	.short	0x0000
        /*0024*/ 	.byte	0x00, 0xf5, 0x21, 0x00


	//----- nvinfo : EIATTR_SPARSE_MMA_MASK
	.align		4
.L_195:
        /*0028*/ 	.byte	0x03, 0x50
        /*002a*/ 	.short	0x0000


	//----- nvinfo : EIATTR_MAXREG_COUNT
	.align		4
        /*002c*/ 	.byte	0x03, 0x1b
        /*002e*/ 	.short	0x00ff


	//----- nvinfo : EIATTR_MERCURY_ISA_VERSION
	.align		4
        /*0030*/ 	.byte	0x03, 0x5f
        /*0032*/ 	.short	0x0101


	//----- nvinfo : EIATTR_VRC_CTA_INIT_COUNT
	.align		4
        /*0034*/ 	.byte	0x02, 0x4a
	.zero		1
	.zero		1


	//----- nvinfo : EIATTR_EXIT_INSTR_OFFSETS
	.align		4
        /*0038*/ 	.byte	0x04, 0x1c
        /*003a*/ 	.short	(.L_197 - .L_196)


	//   ....[0]....
.L_196:
        /*003c*/ 	.word	0x000005c0


	//----- nvinfo : EIATTR_CBANK_PARAM_SIZE
	.align		4
.L_197:
        /*0040*/ 	.byte	0x03, 0x19
        /*0042*/ 	.short	0x0010


	//----- nvinfo : EIATTR_PARAM_CBANK
	.align		4
        /*0044*/ 	.byte	0x04, 0x0a
        /*0046*/ 	.short	(.L_199 - .L_198)
	.align		4
.L_198:
        /*0048*/ 	.word	index@(.nv.constant0.copy)
        /*004c*/ 	.short	0x0380
        /*004e*/ 	.short	0x0010


	//----- nvinfo : EIATTR_SW_WAR
	.align		4
.L_199:
        /*0050*/ 	.byte	0x04, 0x36
        /*0052*/ 	.short	(.L_201 - .L_200)
.L_200:
        /*0054*/ 	.word	0x00000008
.L_201:


//--------------------- .nv.callgraph             --------------------------
	.section	.nv.callgraph,"",@"SHT_CUDA_CALLGRAPH"
	.align	4
	.sectionentsize	8
	.align		4
        /*0000*/ 	.word	0x00000000
	.align		4
        /*0004*/ 	.word	0xffffffff
	.align		4
        /*0008*/ 	.word	0x00000000
	.align		4
        /*000c*/ 	.word	0xfffffffe
	.align		4
        /*0010*/ 	.word	0x00000000
	.align		4
        /*0014*/ 	.word	0xfffffffd
	.align		4
        /*0018*/ 	.word	0x00000000
	.align		4
        /*001c*/ 	.word	0xfffffffc


//--------------------- .text.transposeExperimental --------------------------
	.section	.text.transposeExperimental,"ax",@progbits
	.align	128
        .global         transposeExperimental
        .type           transposeExperimental,@function
        .size           transposeExperimental,(.L_x_12 - transposeExperimental)
        .other          transposeExperimental,@"STO_CUDA_ENTRY STV_DEFAULT"
transposeExperimental:
.text.transposeExperimental:
[----:B------:R-:W-:Y:S01]  /*0000*/  LDC R1, c[0x0][0x37c] ;  /* 0x0000df00ff017b82 */ /* 0x000fe20000000800 */
[----:B------:R-:W0:Y:S07]  /*0010*/  S2R R23, SR_CTAID.X ;  /* 0x0000000000177919 */ /* 0x000e2e0000002500 */
[----:B------:R-:W1:Y:S01]  /*0020*/  S2UR UR5, SR_CgaCtaId ;  /* 0x00000000000579c3 */ /* 0x000e620000008800 */
[----:B------:R-:W2:Y:S01]  /*0030*/  LDCU UR8, c[0x0][0x394] ;  /* 0x00007280ff0877ac */ /* 0x000ea20008000800 */
[----:B------:R-:W-:Y:S01]  /*0040*/  BSSY.RECONVERGENT B0, `(.L_x_0) ;  /* 0x000007d000007945 */ /* 0x000fe20003800200 */
[----:B------:R-:W0:Y:S01]  /*0050*/  S2R R2, SR_TID.X ;  /* 0x0000000000027919 */ /* 0x000e220000002100 */
[----:B------:R-:W-:Y:S01]  /*0060*/  UMOV UR4, 0x400 ;  /* 0x0000040000047882 */ /* 0x000fe20000000000 */
[----:B------:R-:W3:Y:S01]  /*0070*/  LDCU.64 UR6, c[0x0][0x358] ;  /* 0x00006b00ff0677ac */ /* 0x000ee20008000a00 */
[----:B------:R-:W4:Y:S01]  /*0080*/  S2R R0, SR_CTAID.Y ;  /* 0x0000000000007919 */ /* 0x000f220000002600 */
[----:B------:R-:W2:Y:S01]  /*0090*/  S2R R3, SR_TID.Y ;  /* 0x0000000000037919 */ /* 0x000ea20000002200 */
[----:B-1----:R-:W-:Y:S01]  /*00a0*/  ULEA UR4, UR5, UR4, 0x18 ;  /* 0x0000000405047291 */ /* 0x002fe2000f8ec0ff */
[----:B0-----:R-:W-:-:S05]  /*00b0*/  LEA R5, R23, R2, 0x6 ;  /* 0x0000000217057211 */ /* 0x001fca00078e30ff */
[----:B------:R-:W-:Y:S02]  /*00c0*/  LEA R4, R2, UR4, 0x2 ;  /* 0x0000000402047c11 */ /* 0x000fe4000f8e10ff */
[----:B--2---:R-:W-:-:S13]  /*00d0*/  ISETP.GE.AND P0, PT, R5, UR8, PT ;  /* 0x0000000805007c0c */ /* 0x004fda000bf06270 */
[----:B---34-:R-:W-:Y:S05]  /*00e0*/  @P0 BRA `(.L_x_1) ;  /* 0x0000000400c80947 */ /* 0x018fea0003800000 */
[----:B------:R-:W0:Y:S01]  /*00f0*/  LDCU UR4, c[0x0][0x390] ;  /* 0x00007200ff0477ac */ /* 0x000e220008000800 */
[----:B------:R-:W-:-:S04]  /*0100*/  LEA R8, R0, R3, 0x6 ;  /* 0x0000000300087211 */ /* 0x000fc800078e30ff */
[C---:B------:R-:W-:Y:S02]  /*0110*/  IADD3 R6, PT, PT, R8.reuse, 0x4, RZ ;  /* 0x0000000408067810 */ /* 0x040fe40007ffe0ff */
[----:B0-----:R-:W-:Y:S02]  /*0120*/  ISETP.GE.AND P0, PT, R8, UR4, PT ;  /* 0x0000000408007c0c */ /* 0x001fe4000bf06270 */
[----:B------:R-:W-:-:S11]  /*0130*/  ISETP.GE.AND P1, PT, R6, UR4, PT ;  /* 0x0000000406007c0c */ /* 0x000fd6000bf26270 */
[----:B------:R-:W0:Y:S01]  /*0140*/  @!P0 LDC.64 R10, c[0x0][0x380] ;  /* 0x0000e000ff0a8b82 */ /* 0x000e220000000a00 */
[--C-:B------:R-:W-:Y:S02]  /*0150*/  @!P0 IMAD R7, R8, UR8, R5.reuse ;  /* 0x0000000808078c24 */ /* 0x100fe4000f8e0205 */
[----:B------:R-:W-:-:S05]  /*0160*/  @!P1 IMAD R9, R6, UR8, R5 ;  /* 0x0000000806099c24 */ /* 0x000fca000f8e0205 */
[----:B------:R-:W1:Y:S01]  /*0170*/  @!P1 LDC.64 R16, c[0x0][0x380] ;  /* 0x0000e000ff109b82 */ /* 0x000e620000000a00 */
[----:B0-----:R-:W-:-:S06]  /*0180*/  @!P0 IMAD.WIDE R10, R7, 0x4, R10 ;  /* 0x00000004070a8825 */ /* 0x001fcc00078e020a */
[----:B------:R-:W2:Y:S01]  /*0190*/  @!P0 LDG.E R11, desc[UR6][R10.64] ;  /* 0x000000060a0b8981 */ /* 0x000ea2000c1e1900 */
[----:B-1----:R-:W-:-:S06]  /*01a0*/  @!P1 IMAD.WIDE R16, R9, 0x4, R16 ;  /* 0x0000000409109825 */ /* 0x002fcc00078e0210 */
[----:B------:R-:W3:Y:S01]  /*01b0*/  @!P1 LDG.E R17, desc[UR6][R16.64] ;  /* 0x0000000610119981 */ /* 0x000ee2000c1e1900 */
[C---:B------:R-:W-:Y:S02]  /*01c0*/  IADD3 R18, PT, PT, R8.reuse, 0x8, RZ ;  /* 0x0000000808127810 */ /* 0x040fe40007ffe0ff */
[----:B------:R-:W-:Y:S02]  /*01d0*/  IADD3 R20, PT, PT, R8, 0xc, RZ ;  /* 0x0000000c08147810 */ /* 0x000fe40007ffe0ff */
[----:B------:R-:W-:Y:S02]  /*01e0*/  ISETP.GE.AND P5, PT, R18, UR4, PT ;  /* 0x0000000412007c0c */ /* 0x000fe4000bfa6270 */
[----:B------:R-:W-:Y:S01]  /*01f0*/  ISETP.GE.AND P6, PT, R20, UR4, PT ;  /* 0x0000000414007c0c */ /* 0x000fe2000bfc6270 */
[----:B------:R-:W-:Y:S01]  /*0200*/  IMAD R6, R3, 0x104, R4 ;  /* 0x0000010403067824 */ /* 0x000fe200078e0204 */
[----:B------:R-:W-:-:S09]  /*0210*/  IADD3 R9, PT, PT, R8, 0x10, RZ ;  /* 0x0000001008097810 */ /* 0x000fd20007ffe0ff */
[----:B------:R-:W0:Y:S08]  /*0220*/  @!P5 LDC.64 R14, c[0x0][0x380] ;  /* 0x0000e000ff0edb82 */ /* 0x000e300000000a00 */
[----:B------:R-:W1:Y:S01]  /*0230*/  @!P6 LDC.64 R12, c[0x0][0x380] ;  /* 0x0000e000ff0ceb82 */ /* 0x000e620000000a00 */
[C---:B------:R-:W-:Y:S02]  /*0240*/  IADD3 R22, PT, PT, R8.reuse, 0x14, RZ ;  /* 0x0000001408167810 */ /* 0x040fe40007ffe0ff */
[----:B------:R-:W-:-:S02]  /*0250*/  IADD3 R24, PT, PT, R8, 0x18, RZ ;  /* 0x0000001808187810 */ /* 0x000fc40007ffe0ff */
[C---:B------:R-:W-:Y:S02]  /*0260*/  IADD3 R26, PT, PT, R8.reuse, 0x1c, RZ ;  /* 0x0000001c081a7810 */ /* 0x040fe40007ffe0ff */
[----:B------:R-:W-:Y:S02]  /*0270*/  IADD3 R28, PT, PT, R8, 0x20, RZ ;  /* 0x00000020081c7810 */ /* 0x000fe40007ffe0ff */
[----:B------:R-:W-:Y:S02]  /*0280*/  ISETP.GE.AND P4, PT, R22, UR4, PT ;  /* 0x0000000416007c0c */ /* 0x000fe4000bf86270 */
[----:B------:R-:W-:Y:S02]  /*0290*/  ISETP.GE.AND P3, PT, R24, UR4, PT ;  /* 0x0000000418007c0c */ /* 0x000fe4000bf66270 */
[----:B------:R-:W-:Y:S01]  /*02a0*/  ISETP.GE.AND P2, PT, R26, UR4, PT ;  /* 0x000000041a007c0c */ /* 0x000fe2000bf46270 */
[----:B------:R-:W-:-:S04]  /*02b0*/  @!P5 IMAD R7, R18, UR8, R5 ;  /* 0x000000081207dc24 */ /* 0x000fc8000f8e0205 */
[----:B0-----:R-:W-:-:S05]  /*02c0*/  @!P5 IMAD.WIDE R14, R7, 0x4, R14 ;  /* 0x00000004070ed825 */ /* 0x001fca00078e020e */
[----:B------:R0:W4:Y:S03]  /*02d0*/  @!P5 LDG.E R7, desc[UR6][R14.64] ;  /* 0x000000060e07d981 */ /* 0x000126000c1e1900 */
[----:B------:R-:W5:Y:S08]  /*02e0*/  @!P2 LDC.64 R18, c[0x0][0x380] ;  /* 0x0000e000ff12ab82 */ /* 0x000f700000000a00 */
[----:B0-----:R-:W0:Y:S01]  /*02f0*/  @!P4 LDC.64 R14, c[0x0][0x380] ;  /* 0x0000e000ff0ecb82 */ /* 0x001e220000000a00 */
[----:B------:R-:W-:-:S02]  /*0300*/  @!P4 IMAD R27, R22, UR8, R5 ;  /* 0x00000008161bcc24 */ /* 0x000fc4000f8e0205 */
[--C-:B------:R-:W-:Y:S02]  /*0310*/  @!P3 IMAD R29, R24, UR8, R5.reuse ;  /* 0x00000008181dbc24 */ /* 0x100fe4000f8e0205 */
[----:B------:R-:W-:-:S04]  /*0320*/  @!P2 IMAD R26, R26, UR8, R5 ;  /* 0x000000081a1aac24 */ /* 0x000fc8000f8e0205 */
[----:B-----5:R-:W-:-:S06]  /*0330*/  @!P2 IMAD.WIDE R18, R26, 0x4, R18 ;  /* 0x000000041a12a825 */ /* 0x020fcc00078e0212 */
[----:B------:R-:W5:Y:S01]  /*0340*/  @!P2 LDG.E R19, desc[UR6][R18.64] ;  /* 0x000000061213a981 */ /* 0x000f62000c1e1900 */
[----:B0-----:R-:W-:-:S06]  /*0350*/  @!P4 IMAD.WIDE R14, R27, 0x4, R14 ;  /* 0x000000041b0ec825 */ /* 0x001fcc00078e020e */
[----:B------:R-:W5:Y:S04]  /*0360*/  @!P4 LDG.E R15, desc[UR6][R14.64] ;  /* 0x000000060e0fc981 */ /* 0x000f68000c1e1900 */
[----:B--2---:R0:W-:Y:S01]  /*0370*/  @!P0 STS [R6], R11 ;  /* 0x0000000b06008388 */ /* 0x0041e20000000800 */
[----:B------:R-:W-:-:S03]  /*0380*/  ISETP.GE.AND P0, PT, R9, UR4, PT ;  /* 0x0000000409007c0c */ /* 0x000fc6000bf06270 */
[----:B---3--:R2:W-:Y:S01]  /*0390*/  @!P1 STS [R6+0x410], R17 ;  /* 0x0004101106009388 */ /* 0x0085e20000000800 */
[----:B------:R-:W-:-:S09]  /*03a0*/  ISETP.GE.AND P1, PT, R28, UR4, PT ;  /* 0x000000041c007c0c */ /* 0x000fd2000bf26270 */
[----:B0-----:R-:W0:Y:S01]  /*03b0*/  @!P0 LDC.64 R10, c[0x0][0x380] ;  /* 0x0000e000ff0a8b82 */ /* 0x001e220000000a00 */
[----:B--2---:R-:W-:-:S04]  /*03c0*/  @!P6 IMAD R17, R20, UR8, R5 ;  /* 0x000000081411ec24 */ /* 0x004fc8000f8e0205 */
[----:B-1----:R-:W-:-:S03]  /*03d0*/  @!P6 IMAD.WIDE R12, R17, 0x4, R12 ;  /* 0x00000004110ce825 */ /* 0x002fc600078e020c */
[----:B------:R-:W1:Y:S01]  /*03e0*/  @!P1 LDC.64 R20, c[0x0][0x380] ;  /* 0x0000e000ff149b82 */ /* 0x000e620000000a00 */
[----:B------:R-:W-:Y:S01]  /*03f0*/  @!P0 IMAD R9, R9, UR8, R5 ;  /* 0x0000000809098c24 */ /* 0x000fe2000f8e0205 */
[----:B------:R2:W3:Y:S06]  /*0400*/  @!P6 LDG.E R25, desc[UR6][R12.64] ;  /* 0x000000060c19e981 */ /* 0x0004ec000c1e1900 */
[----:B------:R-:W2:Y:S01]  /*0410*/  @!P3 LDC.64 R16, c[0x0][0x380] ;  /* 0x0000e000ff10bb82 */ /* 0x000ea20000000a00 */
[----:B0-----:R-:W-:-:S04]  /*0420*/  @!P0 IMAD.WIDE R10, R9, 0x4, R10 ;  /* 0x00000004090a8825 */ /* 0x001fc800078e020a */
[----:B------:R-:W-:-:S04]  /*0430*/  @!P1 IMAD R9, R28, UR8, R5 ;  /* 0x000000081c099c24 */ /* 0x000fc8000f8e0205 */
[----:B-1----:R-:W-:Y:S02]  /*0440*/  @!P1 IMAD.WIDE R20, R9, 0x4, R20 ;  /* 0x0000000409149825 */ /* 0x002fe400078e0214 */
[----:B------:R0:W3:Y:S04]  /*0450*/  @!P0 LDG.E R9, desc[UR6][R10.64] ;  /* 0x000000060a098981 */ /* 0x0000e8000c1e1900 */
[----:B------:R-:W3:Y:S01]  /*0460*/  @!P1 LDG.E R21, desc[UR6][R20.64] ;  /* 0x0000000614159981 */ /* 0x000ee2000c1e1900 */
[----:B--2---:R-:W-:-:S06]  /*0470*/  @!P3 IMAD.WIDE R16, R29, 0x4, R16 ;  /* 0x000000041d10b825 */ /* 0x004fcc00078e0210 */
[----:B------:R-:W2:Y:S01]  /*0480*/  @!P3 LDG.E R17, desc[UR6][R16.64] ;  /* 0x000000061011b981 */ /* 0x000ea2000c1e1900 */
[----:B------:R-:W-:-:S03]  /*0490*/  IADD3 R27, PT, PT, R8, 0x24, RZ ;  /* 0x00000024081b7810 */ /* 0x000fc60007ffe0ff */
[----:B----4-:R1:W-:Y:S01]  /*04a0*/  @!P5 STS [R6+0x820], R7 ;  /* 0x000820070600d388 */ /* 0x0103e20000000800 */
[----:B------:R-:W-:Y:S01]  /*04b0*/  ISETP.GE.AND P5, PT, R27, UR4, PT ;  /* 0x000000041b007c0c */ /* 0x000fe2000bfa6270 */
[C---:B------:R-:W-:Y:S01]  /*04c0*/  VIADD R29, R8.reuse, 0x28 ;  /* 0x00000028081d7836 */ /* 0x040fe20000000000 */
[C---:B------:R-:W-:Y:S02]  /*04d0*/  IADD3 R22, PT, PT, R8.reuse, 0x2c, RZ ;  /* 0x0000002c08167810 */ /* 0x040fe40007ffe0ff */
[----:B------:R-:W-:-:S09]  /*04e0*/  IADD3 R24, PT, PT, R8, 0x30, RZ ;  /* 0x0000003008187810 */ /* 0x000fd20007ffe0ff */
[----:B------:R-:W4:Y:S01]  /*04f0*/  @!P5 LDC.64 R12, c[0x0][0x380] ;  /* 0x0000e000ff0cdb82 */ /* 0x000f220000000a00 */
[C---:B------:R-:W-:Y:S02]  /*0500*/  IADD3 R26, PT, PT, R8.reuse, 0x34, RZ ;  /* 0x00000034081a7810 */ /* 0x040fe40007ffe0ff */
[C---:B------:R-:W-:Y:S02]  /*0510*/  IADD3 R28, PT, PT, R8.reuse, 0x38, RZ ;  /* 0x00000038081c7810 */ /* 0x040fe40007ffe0ff */
[----:B-1----:R-:W-:Y:S01]  /*0520*/  IADD3 R7, PT, PT, R8, 0x3c, RZ ;  /* 0x0000003c08077810 */ /* 0x002fe20007ffe0ff */
[----:B-----5:R-:W-:Y:S01]  /*0530*/  @!P2 STS [R6+0x1c70], R19 ;  /* 0x001c70130600a388 */ /* 0x020fe20000000800 */
[----:B------:R-:W-:-:S03]  /*0540*/  ISETP.GE.AND P2, PT, R26, UR4, PT ;  /* 0x000000041a007c0c */ /* 0x000fc6000bf46270 */
[----:B------:R-:W-:Y:S01]  /*0550*/  @!P4 STS [R6+0x1450], R15 ;  /* 0x0014500f0600c388 */ /* 0x000fe20000000800 */
[----:B------:R-:W-:-:S03]  /*0560*/  ISETP.GE.AND P4, PT, R7, UR4, PT ;  /* 0x0000000407007c0c */ /* 0x000fc6000bf86270 */
[----:B---3--:R-:W-:Y:S01]  /*0570*/  @!P6 STS [R6+0xc30], R25 ;  /* 0x000c30190600e388 */ /* 0x008fe20000000800 */
[----:B------:R-:W-:-:S13]  /*0580*/  ISETP.GE.AND P6, PT, R29, UR4, PT ;  /* 0x000000041d007c0c */ /* 0x000fda000bfc6270 */
[----:B0-----:R-:W0:Y:S01]  /*0590*/  @!P6 LDC.64 R10, c[0x0][0x380] ;  /* 0x0000e000ff0aeb82 */ /* 0x001e220000000a00 */
[----:B------:R1:W-:Y:S01]  /*05a0*/  @!P0 STS [R6+0x1040], R9 ;  /* 0x0010400906008388 */ /* 0x0003e20000000800 */
[----:B------:R-:W-:-:S03]  /*05b0*/  ISETP.GE.AND P0, PT, R22, UR4, PT ;  /* 0x0000000416007c0c */ /* 0x000fc6000bf06270 */
[----:B------:R3:W-:Y:S01]  /*05c0*/  @!P1 STS [R6+0x2080], R21 ;  /* 0x0020801506009388 */ /* 0x0007e20000000800 */
[----:B------:R-:W-:-:S03]  /*05d0*/  ISETP.GE.AND P1, PT, R24, UR4, PT ;  /* 0x0000000418007c0c */ /* 0x000fc6000bf26270 */
[----:B--2---:R2:W-:Y:S01]  /*05e0*/  @!P3 STS [R6+0x1860], R17 ;  /* 0x001860110600b388 */ /* 0x0045e20000000800 */
[----:B------:R-:W-:Y:S01]  /*05f0*/  ISETP.GE.AND P3, PT, R28, UR4, PT ;  /* 0x000000041c007c0c */ /* 0x000fe2000bf66270 */
[----:B-1----:R-:W-:Y:S01]  /*0600*/  @!P5 IMAD R9, R27, UR8, R5 ;  /* 0x000000081b09dc24 */ /* 0x002fe2000f8e0205 */
[----:B---3--:R-:W1:Y:S03]  /*0610*/  @!P4 LDC.64 R20, c[0x0][0x380] ;  /* 0x0000e000ff14cb82 */ /* 0x008e660000000a00 */
[----:B----4-:R-:W-:-:S05]  /*0620*/  @!P5 IMAD.WIDE R8, R9, 0x4, R12 ;  /* 0x000000040908d825 */ /* 0x010fca00078e020c */
[----:B------:R-:W3:Y:S08]  /*0630*/  @!P0 LDC.64 R12, c[0x0][0x380] ;  /* 0x0000e000ff0c8b82 */ /* 0x000ef00000000a00 */
[----:B------:R-:W4:Y:S08]  /*0640*/  @!P1 LDC.64 R14, c[0x0][0x380] ;  /* 0x0000e000ff0e9b82 */ /* 0x000f300000000a00 */
[----:B--2---:R-:W2:Y:S08]  /*0650*/  @!P2 LDC.64 R16, c[0x0][0x380] ;  /* 0x0000e000ff10ab82 */ /* 0x004eb00000000a00 */
[----:B------:R-:W5:Y:S01]  /*0660*/  @!P3 LDC.64 R18, c[0x0][0x380] ;  /* 0x0000e000ff12bb82 */ /* 0x000f620000000a00 */
[--C-:B------:R-:W-:Y:S01]  /*0670*/  @!P6 IMAD R29, R29, UR8, R5.reuse ;  /* 0x000000081d1dec24 */ /* 0x100fe2000f8e0205 */
[----:B------:R-:W5:Y:S01]  /*0680*/  @!P5 LDG.E R9, desc[UR6][R8.64] ;  /* 0x000000060809d981 */ /* 0x000f62000c1e1900 */
[----:B------:R-:W-:-:S02]  /*0690*/  @!P1 IMAD R25, R24, UR8, R5 ;  /* 0x0000000818199c24 */ /* 0x000fc4000f8e0205 */
[----:B0-----:R-:W-:-:S04]  /*06a0*/  @!P6 IMAD.WIDE R10, R29, 0x4, R10 ;  /* 0x000000041d0ae825 */ /* 0x001fc800078e020a */
[--C-:B------:R-:W-:Y:S02]  /*06b0*/  @!P0 IMAD R29, R22, UR8, R5.reuse ;  /* 0x00000008161d8c24 */ /* 0x100fe4000f8e0205 */
[--C-:B------:R-:W-:Y:S01]  /*06c0*/  @!P2 IMAD R27, R26, UR8, R5.reuse ;  /* 0x000000081a1bac24 */ /* 0x100fe2000f8e0205 */
[----:B------:R-:W5:Y:S01]  /*06d0*/  @!P6 LDG.E R11, desc[UR6][R10.64] ;  /* 0x000000060a0be981 */ /* 0x000f62000c1e1900 */
[--C-:B------:R-:W-:Y:S02]  /*06e0*/  @!P3 IMAD R28, R28, UR8, R5.reuse ;  /* 0x000000081c1cbc24 */ /* 0x100fe4000f8e0205 */
[----:B------:R-:W-:Y:S02]  /*06f0*/  @!P4 IMAD R5, R7, UR8, R5 ;  /* 0x000000080705cc24 */ /* 0x000fe4000f8e0205 */
[----:B---3--:R-:W-:-:S04]  /*0700*/  @!P0 IMAD.WIDE R12, R29, 0x4, R12 ;  /* 0x000000041d0c8825 */ /* 0x008fc800078e020c */
[----:B----4-:R-:W-:Y:S02]  /*0710*/  @!P1 IMAD.WIDE R14, R25, 0x4, R14 ;  /* 0x00000004190e9825 */ /* 0x010fe400078e020e */
[----:B------:R-:W3:Y:S02]  /*0720*/  @!P0 LDG.E R13, desc[UR6][R12.64] ;  /* 0x000000060c0d8981 */ /* 0x000ee4000c1e1900 */
[----:B--2---:R-:W-:Y:S02]  /*0730*/  @!P2 IMAD.WIDE R16, R27, 0x4, R16 ;  /* 0x000000041b10a825 */ /* 0x004fe400078e0210 */
[----:B------:R-:W2:Y:S02]  /*0740*/  @!P1 LDG.E R15, desc[UR6][R14.64] ;  /* 0x000000060e0f9981 */ /* 0x000ea4000c1e1900 */
[----:B-----5:R-:W-:Y:S02]  /*0750*/  @!P3 IMAD.WIDE R18, R28, 0x4, R18 ;  /* 0x000000041c12b825 */ /* 0x020fe400078e0212 */
[----:B------:R-:W4:Y:S02]  /*0760*/  @!P2 LDG.E R17, desc[UR6][R16.64] ;  /* 0x000000061011a981 */ /* 0x000f24000c1e1900 */
[----:B-1----:R-:W-:-:S02]  /*0770*/  @!P4 IMAD.WIDE R20, R5, 0x4, R20 ;  /* 0x000000040514c825 */ /* 0x002fc400078e0214 */
[----:B------:R-:W5:Y:S04]  /*0780*/  @!P3 LDG.E R19, desc[UR6][R18.64] ;  /* 0x000000061213b981 */ /* 0x000f68000c1e1900 */
[----:B------:R-:W5:Y:S04]  /*0790*/  @!P4 LDG.E R21, desc[UR6][R20.64] ;  /* 0x000000061415c981 */ /* 0x000f68000c1e1900 */
[----:B------:R0:W-:Y:S04]  /*07a0*/  @!P5 STS [R6+0x2490], R9 ;  /* 0x002490090600d388 */ /* 0x0001e80000000800 */
[----:B------:R0:W-:Y:S04]  /*07b0*/  @!P6 STS [R6+0x28a0], R11 ;  /* 0x0028a00b0600e388 */ /* 0x0001e80000000800 */
[----:B---3--:R0:W-:Y:S04]  /*07c0*/  @!P0 STS [R6+0x2cb0], R13 ;  /* 0x002cb00d06008388 */ /* 0x0081e80000000800 */
[----:B--2---:R0:W-:Y:S04]  /*07d0*/  @!P1 STS [R6+0x30c0], R15 ;  /* 0x0030c00f06009388 */ /* 0x0041e80000000800 */
[----:B----4-:R0:W-:Y:S04]  /*07e0*/  @!P2 STS [R6+0x34d0], R17 ;  /* 0x0034d0110600a388 */ /* 0x0101e80000000800 */
[----:B-----5:R0:W-:Y:S04]  /*07f0*/  @!P3 STS [R6+0x38e0], R19 ;  /* 0x0038e0130600b388 */ /* 0x0201e80000000800 */
[----:B------:R0:W-:Y:S02]  /*0800*/  @!P4 STS [R6+0x3cf0], R21 ;  /* 0x003cf0150600c388 */ /* 0x0001e40000000800 */
.L_x_1:
[----:B------:R-:W-:Y:S05]  /*0810*/  BSYNC.RECONVERGENT B0 ;  /* 0x0000000000007941 */ /* 0x000fea0003800200 */
.L_x_0:
[----:B------:R-:W1:Y:S01]  /*0820*/  LDCU UR4, c[0x0][0x390] ;  /* 0x00007200ff0477ac */ /* 0x000e620008000800 */
[----:B------:R-:W-:Y:S02]  /*0830*/  LEA R0, R0, R2, 0x6 ;  /* 0x0000000200007211 */ /* 0x000fe400078e30ff */
[----:B------:R-:W-:Y:S01]  /*0840*/  LEA R23, R23, R3, 0x6 ;  /* 0x0000000317177211 */ /* 0x000fe200078e30ff */
[----:B------:R-:W-:Y:S01]  /*0850*/  BAR.SYNC.DEFER_BLOCKING 0x0 ;  /* 0x0000000000007b1d */ /* 0x000fe20000010000 */
[----:B-1----:R-:W-:-:S13]  /*0860*/  ISETP.GE.AND P0, PT, R0, UR4, PT ;  /* 0x0000000400007c0c */ /* 0x002fda000bf06270 */
[----:B------:R-:W-:Y:S05]  /*0870*/  @P0 EXIT ;  /* 0x000000000000094d */ /* 0x000fea0003800000 */
[C---:B------:R-:W-:Y:S01]  /*0880*/  ISETP.GE.AND P0, PT, R23.reuse, UR8, PT ;  /* 0x0000000817007c0c */ /* 0x040fe2000bf06270 */
[----:B------:R-:W-:Y:S01]  /*0890*/  IMAD R2, R2, 0x100, R4 ;  /* 0x0000010002027824 */ /* 0x000fe200078e0204 */
[C---:B0-----:R-:W-:Y:S02]  /*08a0*/  IADD3 R15, PT, PT, R23.reuse, 0x4, RZ ;  /* 0x00000004170f7810 */ /* 0x041fe40007ffe0ff */
[----:B------:R-:W-:Y:S02]  /*08b0*/  IADD3 R5, PT, PT, R23, 0x8, RZ ;  /* 0x0000000817057810 */ /* 0x000fe40007ffe0ff */
[----:B------:R-:W-:Y:S02]  /*08c0*/  LEA R2, R3, R2, 0x2 ;  /* 0x0000000203027211 */ /* 0x000fe400078e10ff */
[----:B------:R-:W-:Y:S02]  /*08d0*/  ISETP.GE.AND P5, PT, R15, UR8, PT ;  /* 0x000000080f007c0c */ /* 0x000fe4000bfa6270 */
[----:B------:R-:W-:-:S02]  /*08e0*/  ISETP.GE.AND P6, PT, R5, UR8, PT ;  /* 0x0000000805007c0c */ /* 0x000fc4000bfc6270 */
[C---:B------:R-:W-:Y:S01]  /*08f0*/  IADD3 R27, PT, PT, R23.reuse, 0xc, RZ ;  /* 0x0000000c171b7810 */ /* 0x040fe20007ffe0ff */
[----:B------:R-:W0:Y:S01]  /*0900*/  @!P0 LDS R7, [R2] ;  /* 0x0000000002078984 */ /* 0x000e220000000800 */
[----:B------:R-:W1:Y:S01]  /*0910*/  @!P0 LDC.64 R10, c[0x0][0x388] ;  /* 0x0000e200ff0a8b82 */ /* 0x000e620000000a00 */
[C-C-:B------:R-:W-:Y:S01]  /*0920*/  @!P0 IMAD R3, R23.reuse, UR8, R0.reuse ;  /* 0x0000000817038c24 */ /* 0x140fe2000f8e0200 */
[C---:B------:R-:W-:Y:S02]  /*0930*/  IADD3 R29, PT, PT, R23.reuse, 0x10, RZ ;  /* 0x00000010171d7810 */ /* 0x040fe40007ffe0ff */
[C---:B------:R-:W-:Y:S02]  /*0940*/  IADD3 R6, PT, PT, R23.reuse, 0x14, RZ ;  /* 0x0000001417067810 */ /* 0x040fe40007ffe0ff */
[----:B------:R-:W-:Y:S01]  /*0950*/  IADD3 R9, PT, PT, R23, 0x18, RZ ;  /* 0x0000001817097810 */ /* 0x000fe20007ffe0ff */
[----:B------:R-:W2:Y:S01]  /*0960*/  @!P5 LDS R26, [R2+0x10] ;  /* 0x00001000021ad984 */ /* 0x000ea20000000800 */
[----:B------:R-:W3:Y:S01]  /*0970*/  @!P5 LDC.64 R12, c[0x0][0x388] ;  /* 0x0000e200ff0cdb82 */ /* 0x000ee20000000a00 */
[----:B------:R-:W-:Y:S01]  /*0980*/  ISETP.GE.AND P1, PT, R29, UR8, PT ;  /* 0x000000081d007c0c */ /* 0x000fe2000bf26270 */
[--C-:B------:R-:W-:Y:S01]  /*0990*/  @!P5 IMAD R15, R15, UR8, R0.reuse ;  /* 0x000000080f0fdc24 */ /* 0x100fe2000f8e0200 */
[----:B------:R-:W4:Y:S01]  /*09a0*/  @!P6 LDS R22, [R2+0x20] ;  /* 0x000020000216e984 */ /* 0x000f220000000800 */
[----:B------:R-:W-:Y:S01]  /*09b0*/  ISETP.GE.AND P2, PT, R6, UR8, PT ;  /* 0x0000000806007c0c */ /* 0x000fe2000bf46270 */
[----:B------:R-:W-:Y:S01]  /*09c0*/  @!P6 IMAD R5, R5, UR8, R0 ;  /* 0x000000080505ec24 */ /* 0x000fe2000f8e0200 */
[----:B------:R-:W-:-:S02]  /*09d0*/  ISETP.GE.AND P3, PT, R9, UR8, PT ;  /* 0x0000000809007c0c */ /* 0x000fc4000bf66270 */
[----:B------:R-:W5:Y:S06]  /*09e0*/  @!P6 LDC.64 R24, c[0x0][0x388] ;  /* 0x0000e200ff18eb82 */ /* 0x000f6c0000000a00 */
[----:B------:R-:W-:Y:S02]  /*09f0*/  @!P1 IMAD R29, R29, UR8, R0 ;  /* 0x000000081d1d9c24 */ /* 0x000fe4000f8e0200 */
[----:B-1----:R-:W-:Y:S01]  /*0a00*/  @!P0 IMAD.WIDE R10, R3, 0x4, R10 ;  /* 0x00000004030a8825 */ /* 0x002fe200078e020a */
[----:B------:R-:W-:Y:S01]  /*0a10*/  @!P2 LDS R8, [R2+0x50] ;  /* 0x000050000208a984 */ /* 0x000fe20000000800 */
[----:B------:R-:W1:Y:S02]  /*0a20*/  @!P2 LDC.64 R16, c[0x0][0x388] ;  /* 0x0000e200ff10ab82 */ /* 0x000e640000000a00 */
[----:B------:R-:W-:-:S02]  /*0a30*/  VIADD R3, R23, 0x1c ;  /* 0x0000001c17037836 */ /* 0x000fc40000000000 */
[----:B------:R-:W-:Y:S02]  /*0a40*/  @!P3 IMAD R9, R9, UR8, R0 ;  /* 0x000000080909bc24 */ /* 0x000fe4000f8e0200 */
[----:B---3--:R-:W-:Y:S01]  /*0a50*/  @!P5 IMAD.WIDE R12, R15, 0x4, R12 ;  /* 0x000000040f0cd825 */ /* 0x008fe200078e020c */
[----:B------:R-:W-:Y:S01]  /*0a60*/  ISETP.GE.AND P4, PT, R3, UR8, PT ;  /* 0x0000000803007c0c */ /* 0x000fe2000bf86270 */
[----:B------:R-:W3:Y:S01]  /*0a70*/  @!P1 LDC.64 R20, c[0x0][0x388] ;  /* 0x0000e200ff149b82 */ /* 0x000ee20000000a00 */
[----:B0-----:R-:W-:Y:S01]  /*0a80*/  @!P0 STG.E desc[UR6][R10.64], R7 ;  /* 0x000000070a008986 */ /* 0x001fe2000c101906 */
[----:B------:R-:W-:Y:S01]  /*0a90*/  ISETP.GE.AND P0, PT, R27, UR8, PT ;  /* 0x000000081b007c0c */ /* 0x000fe2000bf06270 */
[----:B-----5:R-:W-:-:S05]  /*0aa0*/  @!P6 IMAD.WIDE R24, R5, 0x4, R24 ;  /* 0x000000040518e825 */ /* 0x020fca00078e0218 */
[----:B------:R-:W0:Y:S01]  /*0ab0*/  @!P3 LDC.64 R14, c[0x0][0x388] ;  /* 0x0000e200ff0ebb82 */ /* 0x000e220000000a00 */
[----:B------:R-:W-:Y:S01]  /*0ac0*/  @!P1 LDS R7, [R2+0x40] ;  /* 0x0000400002079984 */ /* 0x000fe20000000800 */
[----:B------:R-:W-:Y:S02]  /*0ad0*/  IADD3 R5, PT, PT, R23, 0x20, RZ ;  /* 0x0000002017057810 */ /* 0x000fe40007ffe0ff */
[--C-:B------:R-:W-:Y:S01]  /*0ae0*/  @!P4 IMAD R3, R3, UR8, R0.reuse ;  /* 0x000000080303cc24 */ /* 0x100fe2000f8e0200 */
[----:B------:R-:W-:Y:S04]  /*0af0*/  @!P3 LDS R10, [R2+0x60] ;  /* 0x00006000020ab984 */ /* 0x000fe80000000800 */
[----:B------:R-:W-:Y:S01]  /*0b00*/  @!P4 LDS R11, [R2+0x70] ;  /* 0x00007000020bc984 */ /* 0x000fe20000000800 */
[----:B------:R-:W5:Y:S01]  /*0b10*/  @!P0 LDC.64 R18, c[0x0][0x388] ;  /* 0x0000e200ff128b82 */ /* 0x000f620000000a00 */
[----:B------:R-:W-:-:S02]  /*0b20*/  @!P0 IMAD R27, R27, UR8, R0 ;  /* 0x000000081b1b8c24 */ /* 0x000fc4000f8e0200 */
[----:B------:R-:W1:Y:S01]  /*0b30*/  @!P0 LDS R4, [R2+0x30] ;  /* 0x0000300002048984 */ /* 0x000e620000000800 */
[----:B---3--:R-:W-:-:S03]  /*0b40*/  @!P1 IMAD.WIDE R20, R29, 0x4, R20 ;  /* 0x000000041d149825 */ /* 0x008fc600078e0214 */
[----:B--2---:R2:W-:Y:S01]  /*0b50*/  @!P5 STG.E desc[UR6][R12.64], R26 ;  /* 0x0000001a0c00d986 */ /* 0x0045e2000c101906 */
[----:B------:R-:W-:-:S03]  /*0b60*/  IADD3 R29, PT, PT, R23, 0x28, RZ ;  /* 0x00000028171d7810 */ /* 0x000fc60007ffe0ff */
[----:B----4-:R3:W-:Y:S01]  /*0b70*/  @!P6 STG.E desc[UR6][R24.64], R22 ;  /* 0x000000161800e986 */ /* 0x0107e2000c101906 */
[----:B------:R-:W-:Y:S01]  /*0b80*/  ISETP.GE.AND P6, PT, R5, UR8, PT ;  /* 0x0000000805007c0c */ /* 0x000fe2000bfc6270 */
[----:B0-----:R-:W-:Y:S01]  /*0b90*/  @!P3 IMAD.WIDE R14, R9, 0x4, R14 ;  /* 0x00000004090eb825 */ /* 0x001fe200078e020e */
[C---:B------:R-:W-:Y:S01]  /*0ba0*/  IADD3 R9, PT, PT, R23.reuse, 0x30, RZ ;  /* 0x0000003017097810 */ /* 0x040fe20007ffe0ff */
[----:B--2---:R-:W0:Y:S02]  /*0bb0*/  @!P4 LDC.64 R12, c[0x0][0x388] ;  /* 0x0000e200ff0ccb82 */ /* 0x004e240000000a00 */
[----:B------:R-:W-:Y:S01]  /*0bc0*/  @!P2 IMAD R26, R6, UR8, R0 ;  /* 0x00000008061aac24 */ /* 0x000fe2000f8e0200 */
[----:B---3--:R-:W-:Y:S01]  /*0bd0*/  IADD3 R25, PT, PT, R23, 0x34, RZ ;  /* 0x0000003417197810 */ /* 0x008fe20007ffe0ff */
[----:B-----5:R-:W-:-:S06]  /*0be0*/  @!P0 IMAD.WIDE R18, R27, 0x4, R18 ;  /* 0x000000041b128825 */ /* 0x020fcc00078e0212 */
[----:B------:R-:W2:Y:S01]  /*0bf0*/  @!P6 LDS R24, [R2+0x80] ;  /* 0x000080000218e984 */ /* 0x000ea20000000800 */
[----:B-1----:R-:W-:Y:S01]  /*0c00*/  @!P2 IMAD.WIDE R26, R26, 0x4, R16 ;  /* 0x000000041a1aa825 */ /* 0x002fe200078e0210 */
[----:B------:R-:W-:-:S04]  /*0c10*/  IADD3 R17, PT, PT, R23, 0x24, RZ ;  /* 0x0000002417117810 */ /* 0x000fc80007ffe0ff */
[----:B------:R-:W-:Y:S01]  /*0c20*/  ISETP.GE.AND P5, PT, R17, UR8, PT ;  /* 0x0000000811007c0c */ /* 0x000fe2000bfa6270 */
[----:B------:R1:W-:Y:S01]  /*0c30*/  @!P0 STG.E desc[UR6][R18.64], R4 ;  /* 0x0000000412008986 */ /* 0x0003e2000c101906 */
[----:B0-----:R-:W-:Y:S01]  /*0c40*/  @!P4 IMAD.WIDE R12, R3, 0x4, R12 ;  /* 0x00000004030cc825 */ /* 0x001fe200078e020c */
[----:B------:R-:W-:Y:S02]  /*0c50*/  IADD3 R3, PT, PT, R23, 0x38, RZ ;  /* 0x0000003817037810 */ /* 0x000fe40007ffe0ff */
[----:B------:R0:W-:Y:S01]  /*0c60*/  @!P1 STG.E desc[UR6][R20.64], R7 ;  /* 0x0000000714009986 */ /* 0x0001e2000c101906 */
[----:B------:R-:W-:Y:S02]  /*0c70*/  ISETP.GE.AND P1, PT, R25, UR8, PT ;  /* 0x0000000819007c0c */ /* 0x000fe4000bf26270 */
[----:B------:R-:W-:Y:S01]  /*0c80*/  ISETP.GE.AND P0, PT, R3, UR8, PT ;  /* 0x0000000803007c0c */ /* 0x000fe2000bf06270 */
[----:B------:R3:W-:Y:S01]  /*0c90*/  @!P2 STG.E desc[UR6][R26.64], R8 ;  /* 0x000000081a00a986 */ /* 0x0007e2000c101906 */
[----:B------:R-:W-:-:S03]  /*0ca0*/  ISETP.GE.AND P2, PT, R9, UR8, PT ;  /* 0x0000000809007c0c */ /* 0x000fc6000bf46270 */
[----:B------:R-:W-:Y:S01]  /*0cb0*/  @!P3 STG.E desc[UR6][R14.64], R10 ;  /* 0x0000000a0e00b986 */ /* 0x000fe2000c101906 */
[----:B-1----:R-:W1:Y:S03]  /*0cc0*/  @!P5 LDC.64 R18, c[0x0][0x388] ;  /* 0x0000e200ff12db82 */ /* 0x002e660000000a00 */
[----:B------:R4:W-:Y:S01]  /*0cd0*/  @!P4 STG.E desc[UR6][R12.64], R11 ;  /* 0x0000000b0c00c986 */ /* 0x0009e2000c101906 */
[----:B------:R-:W-:Y:S01]  /*0ce0*/  ISETP.GE.AND P4, PT, R29, UR8, PT ;  /* 0x000000081d007c0c */ /* 0x000fe2000bf86270 */
[--C-:B0-----:R-:W-:Y:S01]  /*0cf0*/  @!P5 IMAD R21, R17, UR8, R0.reuse ;  /* 0x000000081115dc24 */ /* 0x101fe2000f8e0200 */
[C---:B---3--:R-:W-:Y:S01]  /*0d00*/  IADD3 R27, PT, PT, R23.reuse, 0x2c, RZ ;  /* 0x0000002c171b7810 */ /* 0x048fe20007ffe0ff */
[----:B------:R-:W0:Y:S01]  /*0d10*/  @!P5 LDS R6, [R2+0x90] ;  /* 0x000090000206d984 */ /* 0x000e220000000800 */
[----:B------:R-:W3:Y:S01]  /*0d20*/  @!P1 LDC.64 R16, c[0x0][0x388] ;  /* 0x0000e200ff109b82 */ /* 0x000ee20000000a00 */
[----:B------:R-:W-:Y:S01]  /*0d30*/  IADD3 R23, PT, PT, R23, 0x3c, RZ ;  /* 0x0000003c17177810 */ /* 0x000fe20007ffe0ff */
[--C-:B------:R-:W-:Y:S01]  /*0d40*/  @!P2 IMAD R9, R9, UR8, R0.reuse ;  /* 0x000000080909ac24 */ /* 0x100fe2000f8e0200 */
[----:B------:R-:W-:Y:S01]  /*0d50*/  ISETP.GE.AND P3, PT, R27, UR8, PT ;  /* 0x000000081b007c0c */ /* 0x000fe2000bf66270 */
[----:B------:R-:W-:Y:S01]  /*0d60*/  @!P2 LDS R7, [R2+0xc0] ;  /* 0x0000c0000207a984 */ /* 0x000fe20000000800 */
[----:B------:R-:W-:-:S02]  /*0d70*/  @!P1 IMAD R25, R25, UR8, R0 ;  /* 0x0000000819199c24 */ /* 0x000fc4000f8e0200 */
[--C-:B----4-:R-:W-:Y:S01]  /*0d80*/  @!P6 IMAD R11, R5, UR8, R0.reuse ;  /* 0x00000008050bec24 */ /* 0x110fe2000f8e0200 */
[----:B------:R-:W4:Y:S01]  /*0d90*/  @!P6 LDC.64 R14, c[0x0][0x388] ;  /* 0x0000e200ff0eeb82 */ /* 0x000f220000000a00 */
[----:B------:R-:W5:Y:S01]  /*0da0*/  @!P4 LDS R22, [R2+0xa0] ;  /* 0x0000a0000216c984 */ /* 0x000f620000000800 */
[--C-:B------:R-:W-:Y:S02]  /*0db0*/  @!P4 IMAD R29, R29, UR8, R0.reuse ;  /* 0x000000081d1dcc24 */ /* 0x100fe4000f8e0200 */
[----:B------:R-:W-:Y:S01]  /*0dc0*/  @!P0 IMAD R3, R3, UR8, R0 ;  /* 0x0000000803038c24 */ /* 0x000fe2000f8e0200 */
[----:B------:R-:W-:Y:S01]  /*0dd0*/  @!P1 LDS R5, [R2+0xd0] ;  /* 0x0000d00002059984 */ /* 0x000fe20000000800 */
[----:B-1----:R-:W-:Y:S02]  /*0de0*/  @!P5 IMAD.WIDE R18, R21, 0x4, R18 ;  /* 0x000000041512d825 */ /* 0x002fe400078e0212 */
[----:B------:R-:W1:Y:S01]  /*0df0*/  @!P3 LDC.64 R12, c[0x0][0x388] ;  /* 0x0000e200ff0cbb82 */ /* 0x000e620000000a00 */
[----:B------:R-:W5:Y:S01]  /*0e00*/  @!P3 LDS R8, [R2+0xb0] ;  /* 0x0000b0000208b984 */ /* 0x000f620000000800 */
[----:B------:R-:W-:-:S03]  /*0e10*/  @!P3 IMAD R27, R27, UR8, R0 ;  /* 0x000000081b1bbc24 */ /* 0x000fc6000f8e0200 */
[----:B------:R-:W5:Y:S03]  /*0e20*/  @!P0 LDS R4, [R2+0xe0] ;  /* 0x0000e00002048984 */ /* 0x000f660000000800 */
[----:B------:R-:W5:Y:S01]  /*0e30*/  @!P0 LDC.64 R20, c[0x0][0x388] ;  /* 0x0000e200ff148b82 */ /* 0x000f620000000a00 */
[----:B---3--:R-:W-:-:S04]  /*0e40*/  @!P1 IMAD.WIDE R16, R25, 0x4, R16 ;  /* 0x0000000419109825 */ /* 0x008fc800078e0210 */
[----:B----4-:R-:W-:-:S03]  /*0e50*/  @!P6 IMAD.WIDE R14, R11, 0x4, R14 ;  /* 0x000000040b0ee825 */ /* 0x010fc600078e020e */
[----:B------:R-:W3:Y:S02]  /*0e60*/  @!P4 LDC.64 R10, c[0x0][0x388] ;  /* 0x0000e200ff0acb82 */ /* 0x000ee40000000a00 */
[----:B--2---:R2:W-:Y:S01]  /*0e70*/  @!P6 STG.E desc[UR6][R14.64], R24 ;  /* 0x000000180e00e986 */ /* 0x0045e2000c101906 */
[----:B-1----:R-:W-:-:S03]  /*0e80*/  @!P3 IMAD.WIDE R12, R27, 0x4, R12 ;  /* 0x000000041b0cb825 */ /* 0x002fc600078e020c */
[----:B0-----:R0:W-:Y:S01]  /*0e90*/  @!P5 STG.E desc[UR6][R18.64], R6 ;  /* 0x000000061200d986 */ /* 0x0011e2000c101906 */
[----:B------:R-:W-:Y:S01]  /*0ea0*/  ISETP.GE.AND P5, PT, R23, UR8, PT ;  /* 0x0000000817007c0c */ /* 0x000fe2000bfa6270 */
[----:B-----5:R-:W-:Y:S01]  /*0eb0*/  @!P0 IMAD.WIDE R20, R3, 0x4, R20 ;  /* 0x0000000403148825 */ /* 0x020fe200078e0214 */
[----:B--2---:R-:W1:Y:S03]  /*0ec0*/  @!P2 LDC.64 R14, c[0x0][0x388] ;  /* 0x0000e200ff0eab82 */ /* 0x004e660000000a00 */
[----:B---3--:R-:W-:-:S05]  /*0ed0*/  @!P4 IMAD.WIDE R10, R29, 0x4, R10 ;  /* 0x000000041d0ac825 */ /* 0x008fca00078e020a */
[----:B------:R0:W-:Y:S04]  /*0ee0*/  @!P4 STG.E desc[UR6][R10.64], R22 ;  /* 0x000000160a00c986 */ /* 0x0001e8000c101906 */
[----:B------:R0:W-:Y:S01]  /*0ef0*/  @!P3 STG.E desc[UR6][R12.64], R8 ;  /* 0x000000080c00b986 */ /* 0x0001e2000c101906 */
[----:B-1----:R-:W-:-:S05]  /*0f00*/  @!P2 IMAD.WIDE R14, R9, 0x4, R14 ;  /* 0x00000004090ea825 */ /* 0x002fca00078e020e */
[----:B------:R0:W-:Y:S04]  /*0f10*/  @!P2 STG.E desc[UR6][R14.64], R7 ;  /* 0x000000070e00a986 */ /* 0x0001e8000c101906 */
[----:B------:R0:W-:Y:S04]  /*0f20*/  @!P1 STG.E desc[UR6][R16.64], R5 ;  /* 0x0000000510009986 */ /* 0x0001e8000c101906 */
[----:B------:R0:W-:Y:S01]  /*0f30*/  @!P0 STG.E desc[UR6][R20.64], R4 ;  /* 0x0000000414008986 */ /* 0x0001e2000c101906 */
[----:B------:R-:W-:Y:S05]  /*0f40*/  @P5 EXIT ;  /* 0x000000000000594d */ /* 0x000fea0003800000 */
[----:B------:R-:W1:Y:S01]  /*0f50*/  LDS R3, [R2+0xf0] ;  /* 0x0000f00002037984 */ /* 0x000e620000000800 */
[----:B0-----:R-:W0:Y:S01]  /*0f60*/  LDC.64 R4, c[0x0][0x388] ;  /* 0x0000e200ff047b82 */ /* 0x001e220000000a00 */
[----:B------:R-:W-:-:S04]  /*0f70*/  IMAD R23, R23, UR8, R0 ;  /* 0x0000000817177c24 */ /* 0x000fc8000f8e0200 */
[----:B0-----:R-:W-:-:S05]  /*0f80*/  IMAD.WIDE R4, R23, 0x4, R4 ;  /* 0x0000000417047825 */ /* 0x001fca00078e0204 */
[----:B-1----:R-:W-:Y:S01]  /*0f90*/  STG.E desc[UR6][R4.64], R3 ;  /* 0x0000000304007986 */ /* 0x002fe2000c101906 */
[----:B------:R-:W-:Y:S05]  /*0fa0*/  EXIT ;  /* 0x000000000000794d */ /* 0x000fea0003800000 */
.L_x_2:
[----:B------:R-:W-:-:S00]  /*0fb0*/  BRA `(.L_x_2) ;  /* 0xfffffffc00fc7947 */ /* 0x000fc0000383ffff */
[----:B------:R-:W-:-:S00]  /*0fc0*/  NOP ;  /* 0x0000000000007918 */ /* 0x000fc00000000000 */
        /* <DEDUP_REMOVED lines=11> */
.L_x_12:


//--------------------- .text.transposeTemplateDouble --------------------------
	.section	.text.transposeTemplateDouble,"ax",@progbits
	.align	128
        .global         transposeTemplateDouble
        .type           transposeTemplateDouble,@function
        .size           transposeTemplateDouble,(.L_x_13 - transposeTemplateDouble)
        .other          transposeTemplateDouble,@"STO_CUDA_ENTRY STV_DEFAULT"
transposeTemplateDouble:
.text.transposeTemplateDouble:
[----:B------:R-:W-:Y:S01]  /*0000*/  LDC R1, c[0x0][0x37c] ;  /* 0x0000df00ff017b82 */ /* 0x000fe20000000800 */
[----:B------:R-:W0:Y:S07]  /*0010*/  S2R R7, SR_CTAID.X ;  /* 0x0000000000077919 */ /* 0x000e2e0000002500 */
[----:B------:R-:W1:Y:S01]  /*0020*/  LDC R2, c[0x0][0x370] ;  /* 0x0000dc00ff027b82 */ /* 0x000e620000000800 */
[----:B------:R-:W2:Y:S01]  /*0030*/  LDCU.64 UR6, c[0x0][0x358] ;  /* 0x00006b00ff0677ac */ /* 0x000ea20008000a00 */
[----:B------:R-:W0:Y:S01]  /*0040*/  S2R R4, SR_TID.X ;  /* 0x0000000000047919 */ /* 0x000e220000002100 */
[----:B------:R-:W3:Y:S05]  /*0050*/  S2R R5, SR_CTAID.Y ;  /* 0x0000000000057919 */ /* 0x000eea0000002600 */
[----:B------:R-:W4:Y:S01]  /*0060*/  LDC.64 R10, c[0x0][0x380] ;  /* 0x0000e000ff0a7b82 */ /* 0x000f220000000a00 */
[----:B------:R-:W3:Y:S01]  /*0070*/  S2R R0, SR_TID.Y ;  /* 0x0000000000007919 */ /* 0x000ee20000002200 */
[----:B-1----:R-:W-:-:S02]  /*0080*/  SHF.L.U32 R3, R2, 0x6, RZ ;  /* 0x0000000602037819 */ /* 0x002fc400000006ff */
[----:B0-----:R-:W-:Y:S02]  /*0090*/  LEA R6, R7, R4, 0x6 ;  /* 0x0000000407067211 */ /* 0x001fe400078e30ff */
[----:B---3--:R-:W-:-:S05]  /*00a0*/  LEA R27, R5, R0, 0x6 ;  /* 0x00000000051b7211 */ /* 0x008fca00078e30ff */
[----:B------:R-:W-:-:S05]  /*00b0*/  IMAD R27, R27, R3, R6 ;  /* 0x000000031b1b7224 */ /* 0x000fca00078e0206 */
[----:B------:R-:W-:-:S05]  /*00c0*/  LEA R15, R2, R27, 0xa ;  /* 0x0000001b020f7211 */ /* 0x000fca00078e50ff */
[----:B----4-:R-:W-:-:S06]  /*00d0*/  IMAD.WIDE R12, R15, 0x8, R10 ;  /* 0x000000080f0c7825 */ /* 0x010fcc00078e020a */
[----:B--2---:R-:W2:Y:S01]  /*00e0*/  LDG.E.64 R12, desc[UR6][R12.64] ;  /* 0x000000060c0c7981 */ /* 0x004ea2000c1e1b00 */
[----:B------:R-:W0:Y:S01]  /*00f0*/  S2UR UR5, SR_CgaCtaId ;  /* 0x00000000000579c3 */ /* 0x000e220000008800 */
[----:B------:R-:W-:Y:S01]  /*0100*/  UMOV UR4, 0x400 ;  /* 0x0000040000047882 */ /* 0x000fe20000000000 */
[C---:B------:R-:W-:Y:S02]  /*0110*/  LEA R21, R2.reuse, R15, 0x8 ;  /* 0x0000000f02157211 */ /* 0x040fe400078e40ff */
[C---:B------:R-:W-:Y:S02]  /*0120*/  LEA R17, R2.reuse, R27, 0x9 ;  /* 0x0000001b02117211 */ /* 0x040fe400078e48ff */
[C---:B------:R-:W-:Y:S01]  /*0130*/  LEA R23, R2.reuse, R15, 0x9 ;  /* 0x0000000f02177211 */ /* 0x040fe200078e48ff */
[--C-:B------:R-:W-:Y:S01]  /*0140*/  IMAD.WIDE R20, R21, 0x8, R10.reuse ;  /* 0x0000000815147825 */ /* 0x100fe200078e020a */
[C---:B------:R-:W-:Y:S02]  /*0150*/  LEA R29, R2.reuse, R27, 0x8 ;  /* 0x0000001b021d7211 */ /* 0x040fe400078e40ff */
[C---:B------:R-:W-:Y:S01]  /*0160*/  LEA R19, R2.reuse, R17, 0x8 ;  /* 0x0000001102137211 */ /* 0x040fe200078e40ff */
[--C-:B------:R-:W-:Y:S01]  /*0170*/  IMAD.WIDE R16, R17, 0x8, R10.reuse ;  /* 0x0000000811107825 */ /* 0x100fe200078e020a */
[----:B------:R-:W-:Y:S01]  /*0180*/  LEA R15, R2, R23, 0x8 ;  /* 0x00000017020f7211 */ /* 0x000fe200078e40ff */
[----:B------:R-:W3:Y:S01]  /*0190*/  LDG.E.64 R20, desc[UR6][R20.64] ;  /* 0x0000000614147981 */ /* 0x000ee2000c1e1b00 */
[----:B0-----:R-:W-:Y:S01]  /*01a0*/  ULEA UR4, UR5, UR4, 0x18 ;  /* 0x0000000405047291 */ /* 0x001fe2000f8ec0ff */
[----:B------:R-:W-:-:S02]  /*01b0*/  IMAD.WIDE R28, R29, 0x8, R10 ;  /* 0x000000081d1c7825 */ /* 0x000fc400078e020a */
[----:B------:R-:W4:Y:S02]  /*01c0*/  LDG.E.64 R16, desc[UR6][R16.64] ;  /* 0x0000000610107981 */ /* 0x000f24000c1e1b00 */
[--C-:B------:R-:W-:Y:S01]  /*01d0*/  IMAD.WIDE R18, R19, 0x8, R10.reuse ;  /* 0x0000000813127825 */ /* 0x100fe200078e020a */
[----:B------:R-:W-:Y:S01]  /*01e0*/  LEA R9, R4, UR4, 0x3 ;  /* 0x0000000404097c11 */ /* 0x000fe2000f8e18ff */
[----:B------:R-:W5:Y:S02]  /*01f0*/  LDG.E.64 R28, desc[UR6][R28.64] ;  /* 0x000000061c1c7981 */ /* 0x000f64000c1e1b00 */
[----:B------:R-:W-:Y:S02]  /*0200*/  IMAD.WIDE R22, R23, 0x8, R10 ;  /* 0x0000000817167825 */ /* 0x000fe400078e020a */
[----:B------:R-:W5:Y:S02]  /*0210*/  LDG.E.64 R18, desc[UR6][R18.64] ;  /* 0x0000000612127981 */ /* 0x000f64000c1e1b00 */
[----:B------:R-:W-:-:S02]  /*0220*/  IMAD R25, R0, 0x208, R9 ;  /* 0x0000020800197824 */ /* 0x000fc400078e0209 */
[--C-:B------:R-:W-:Y:S01]  /*0230*/  IMAD.WIDE R14, R15, 0x8, R10.reuse ;  /* 0x000000080f0e7825 */ /* 0x100fe200078e020a */
[----:B------:R-:W5:Y:S05]  /*0240*/  LDG.E.64 R22, desc[UR6][R22.64] ;  /* 0x0000000616167981 */ /* 0x000f6a000c1e1b00 */
[----:B------:R-:W5:Y:S04]  /*0250*/  LDG.E.64 R14, desc[UR6][R14.64] ;  /* 0x000000060e0e7981 */ /* 0x000f68000c1e1b00 */
[----:B--2---:R0:W-:Y:S02]  /*0260*/  STS.64 [R25+0x2080], R12 ;  /* 0x0020800c19007388 */ /* 0x0041e40000000a00 */
[----:B0-----:R-:W-:-:S06]  /*0270*/  IMAD.WIDE R12, R27, 0x8, R10 ;  /* 0x000000081b0c7825 */ /* 0x001fcc00078e020a */
[----:B------:R-:W2:Y:S01]  /*0280*/  LDG.E.64 R12, desc[UR6][R12.64] ;  /* 0x000000060c0c7981 */ /* 0x000ea2000c1e1b00 */
[----:B------:R-:W-:-:S04]  /*0290*/  LEA R27, R2, R27, 0xb ;  /* 0x0000001b021b7211 */ /* 0x000fc800078e58ff */
[CC--:B------:R-:W-:Y:S01]  /*02a0*/  LEA R24, R2.reuse, R27.reuse, 0xa ;  /* 0x0000001b02187211 */ /* 0x0c0fe200078e50ff */
[----:B---3--:R0:W-:Y:S01]  /*02b0*/  STS.64 [R25+0x28a0], R20 ;  /* 0x0028a01419007388 */ /* 0x0081e20000000a00 */
[CC--:B------:R-:W-:Y:S02]  /*02c0*/  LEA R8, R2.reuse, R27.reuse, 0x9 ;  /* 0x0000001b02087211 */ /* 0x0c0fe400078e48ff */
[C---:B------:R-:W-:Y:S01]  /*02d0*/  LEA R6, R2.reuse, R27, 0x8 ;  /* 0x0000001b02067211 */ /* 0x040fe200078e40ff */
[----:B----4-:R1:W-:Y:S04]  /*02e0*/  STS.64 [R25+0x1040], R16 ;  /* 0x0010401019007388 */ /* 0x0103e80000000a00 */
[----:B-----5:R3:W-:Y:S01]  /*02f0*/  STS.64 [R25+0x820], R28 ;  /* 0x0008201c19007388 */ /* 0x0207e20000000a00 */
[----:B0-----:R-:W-:-:S02]  /*0300*/  LEA R21, R2, R24, 0x9 ;  /* 0x0000001802157211 */ /* 0x001fc400078e48ff */
[C---:B------:R-:W-:Y:S02]  /*0310*/  LEA R20, R2.reuse, R8, 0x8 ;  /* 0x0000000802147211 */ /* 0x040fe400078e40ff */
[C---:B-1----:R-:W-:Y:S01]  /*0320*/  LEA R17, R2.reuse, R24, 0x8 ;  /* 0x0000001802117211 */ /* 0x042fe200078e40ff */
[----:B------:R0:W-:Y:S01]  /*0330*/  STS.64 [R25+0x1860], R18 ;  /* 0x0018601219007388 */ /* 0x0001e20000000a00 */
[----:B---3--:R-:W-:-:S03]  /*0340*/  LEA R29, R2, R21, 0x8 ;  /* 0x00000015021d7211 */ /* 0x008fc600078e40ff */
[----:B------:R1:W-:Y:S01]  /*0350*/  STS.64 [R25+0x30c0], R22 ;  /* 0x0030c01619007388 */ /* 0x0003e20000000a00 */
[----:B------:R-:W-:-:S03]  /*0360*/  IMAD.WIDE R26, R27, 0x8, R10 ;  /* 0x000000081b1a7825 */ /* 0x000fc600078e020a */
[----:B------:R3:W-:Y:S01]  /*0370*/  STS.64 [R25+0x38e0], R14 ;  /* 0x0038e00e19007388 */ /* 0x0007e20000000a00 */
[----:B------:R-:W-:-:S03]  /*0380*/  IMAD.WIDE R16, R17, 0x8, R10 ;  /* 0x0000000811107825 */ /* 0x000fc600078e020a */
[----:B------:R-:W4:Y:S01]  /*0390*/  LDG.E.64 R26, desc[UR6][R26.64] ;  /* 0x000000061a1a7981 */ /* 0x000f22000c1e1b00 */
[----:B0-----:R-:W-:-:S03]  /*03a0*/  IMAD.WIDE R18, R20, 0x8, R10 ;  /* 0x0000000814127825 */ /* 0x001fc600078e020a */
[----:B------:R-:W5:Y:S01]  /*03b0*/  LDG.E.64 R16, desc[UR6][R16.64] ;  /* 0x0000000610107981 */ /* 0x000f62000c1e1b00 */
[----:B-1----:R-:W-:-:S03]  /*03c0*/  IMAD.WIDE R22, R6, 0x8, R10 ;  /* 0x0000000806167825 */ /* 0x002fc600078e020a */
[----:B------:R-:W5:Y:S01]  /*03d0*/  LDG.E.64 R18, desc[UR6][R18.64] ;  /* 0x0000000612127981 */ /* 0x000f62000c1e1b00 */
[----:B---3--:R-:W-:-:S03]  /*03e0*/  IMAD.WIDE R14, R8, 0x8, R10 ;  /* 0x00000008080e7825 */ /* 0x008fc600078e020a */
[----:B------:R-:W3:Y:S01]  /*03f0*/  LDG.E.64 R22, desc[UR6][R22.64] ;  /* 0x0000000616167981 */ /* 0x000ee2000c1e1b00 */
[----:B------:R-:W-:-:S03]  /*0400*/  IMAD.WIDE R20, R21, 0x8, R10 ;  /* 0x0000000815147825 */ /* 0x000fc600078e020a */
[----:B------:R-:W3:Y:S04]  /*0410*/  LDG.E.64 R14, desc[UR6][R14.64] ;  /* 0x000000060e0e7981 */ /* 0x000ee8000c1e1b00 */
[----:B------:R-:W3:Y:S04]  /*0420*/  LDG.E.64 R20, desc[UR6][R20.64] ;  /* 0x0000000614147981 */ /* 0x000ee8000c1e1b00 */
[----:B--2---:R0:W-:Y:S02]  /*0430*/  STS.64 [R25], R12 ;  /* 0x0000000c19007388 */ /* 0x0041e40000000a00 */
[----:B0-----:R-:W-:-:S04]  /*0440*/  IMAD.WIDE R12, R24, 0x8, R10 ;  /* 0x00000008180c7825 */ /* 0x001fc800078e020a */
[----:B------:R-:W-:Y:S02]  /*0450*/  IMAD.WIDE R10, R29, 0x8, R10 ;  /* 0x000000081d0a7825 */ /* 0x000fe400078e020a */
[----:B------:R-:W2:Y:S04]  /*0460*/  LDG.E.64 R12, desc[UR6][R12.64] ;  /* 0x000000060c0c7981 */ /* 0x000ea8000c1e1b00 */
[----:B------:R-:W2:Y:S04]  /*0470*/  LDG.E.64 R10, desc[UR6][R10.64] ;  /* 0x000000060a0a7981 */ /* 0x000ea8000c1e1b00 */
[----:B----4-:R-:W-:Y:S04]  /*0480*/  STS.64 [R25+0x4100], R26 ;  /* 0x0041001a19007388 */ /* 0x010fe80000000a00 */
[----:B-----5:R-:W-:Y:S04]  /*0490*/  STS.64 [R25+0x69a0], R16 ;  /* 0x0069a01019007388 */ /* 0x020fe80000000a00 */
[----:B------:R0:W-:Y:S04]  /*04a0*/  STS.64 [R25+0x5960], R18 ;  /* 0x0059601219007388 */ /* 0x0001e80000000a00 */
[----:B---3--:R-:W-:Y:S04]  /*04b0*/  STS.64 [R25+0x4920], R22 ;  /* 0x0049201619007388 */ /* 0x008fe80000000a00 */
[----:B------:R-:W-:Y:S04]  /*04c0*/  STS.64 [R25+0x5140], R14 ;  /* 0x0051400e19007388 */ /* 0x000fe80000000a00 */
[----:B------:R1:W-:Y:S01]  /*04d0*/  STS.64 [R25+0x71c0], R20 ;  /* 0x0071c01419007388 */ /* 0x0003e20000000a00 */
[----:B------:R-:W-:Y:S01]  /*04e0*/  LEA R9, R4, R9, 0x9 ;  /* 0x0000000904097211 */ /* 0x000fe200078e48ff */
[----:B0-----:R-:W1:Y:S03]  /*04f0*/  LDC.64 R18, c[0x0][0x388] ;  /* 0x0000e200ff127b82 */ /* 0x001e660000000a00 */
[----:B------:R-:W-:-:S02]  /*0500*/  LEA R6, R0, R9, 0x3 ;  /* 0x0000000900067211 */ /* 0x000fc400078e18ff */
[----:B------:R-:W-:Y:S02]  /*0510*/  LEA R4, R5, R4, 0x6 ;  /* 0x0000000405047211 */ /* 0x000fe400078e30ff */
[----:B------:R-:W-:-:S05]  /*0520*/  LEA R0, R7, R0, 0x6 ;  /* 0x0000000007007211 */ /* 0x000fca00078e30ff */
[----:B------:R-:W-:-:S05]  /*0530*/  IMAD R3, R3, R0, R4 ;  /* 0x0000000003037224 */ /* 0x000fca00078e0204 */
[CC--:B------:R-:W-:Y:S01]  /*0540*/  LEA R7, R2.reuse, R3.reuse, 0x9 ;  /* 0x0000000302077211 */ /* 0x0c0fe200078e48ff */
[----:B-1----:R-:W-:Y:S01]  /*0550*/  IMAD.WIDE R20, R3, 0x8, R18 ;  /* 0x0000000803147825 */ /* 0x002fe200078e0212 */
[CC--:B------:R-:W-:Y:S01]  /*0560*/  LEA R0, R2.reuse, R3.reuse, 0xa ;  /* 0x0000000302007211 */ /* 0x0c0fe200078e50ff */
[----:B--2---:R-:W-:Y:S04]  /*0570*/  STS.64 [R25+0x6180], R12 ;  /* 0x0061800c19007388 */ /* 0x004fe80000000a00 */
[----:B------:R0:W-:Y:S01]  /*0580*/  STS.64 [R25+0x79e0], R10 ;  /* 0x0079e00a19007388 */ /* 0x0001e20000000a00 */
[----:B------:R-:W-:Y:S06]  /*0590*/  BAR.SYNC.DEFER_BLOCKING 0x0 ;  /* 0x0000000000007b1d */ /* 0x000fec0000010000 */
[----:B------:R-:W1:Y:S04]  /*05a0*/  LDS.64 R28, [R6] ;  /* 0x00000000061c7984 */ /* 0x000e680000000a00 */
[----:B------:R-:W2:Y:S04]  /*05b0*/  LDS.64 R8, [R6+0x20] ;  /* 0x0000200006087984 */ /* 0x000ea80000000a00 */
[----:B------:R-:W3:Y:S04]  /*05c0*/  LDS.64 R14, [R6+0x40] ;  /* 0x00004000060e7984 */ /* 0x000ee80000000a00 */
[----:B------:R-:W4:Y:S04]  /*05d0*/  LDS.64 R22, [R6+0x60] ;  /* 0x0000600006167984 */ /* 0x000f280000000a00 */
[----:B------:R-:W5:Y:S04]  /*05e0*/  LDS.64 R12, [R6+0x80] ;  /* 0x00008000060c7984 */ /* 0x000f680000000a00 */
[----:B------:R-:W5:Y:S04]  /*05f0*/  LDS.64 R26, [R6+0xa0] ;  /* 0x0000a000061a7984 */ /* 0x000f680000000a00 */
[----:B------:R-:W5:Y:S01]  /*0600*/  LDS.64 R16, [R6+0xc0] ;  /* 0x0000c00006107984 */ /* 0x000f620000000a00 */
[----:B0-----:R-:W-:-:S03]  /*0610*/  LEA R11, R2, R3, 0x8 ;  /* 0x00000003020b7211 */ /* 0x001fc600078e40ff */
[----:B------:R-:W0:Y:S02]  /*0620*/  LDS.64 R4, [R6+0xe0] ;  /* 0x0000e00006047984 */ /* 0x000e240000000a00 */
[----:B------:R-:W-:-:S04]  /*0630*/  IMAD.WIDE R10, R11, 0x8, R18 ;  /* 0x000000080b0a7825 */ /* 0x000fc800078e0212 */
[--C-:B------:R-:W-:Y:S01]  /*0640*/  IMAD.WIDE R24, R7, 0x8, R18.reuse ;  /* 0x0000000807187825 */ /* 0x100fe200078e0212 */
[C---:B------:R-:W-:Y:S01]  /*0650*/  LEA R7, R2.reuse, R7, 0x8 ;  /* 0x0000000702077211 */ /* 0x040fe200078e40ff */
[----:B-1----:R-:W-:Y:S04]  /*0660*/  STG.E.64 desc[UR6][R20.64], R28 ;  /* 0x0000001c14007986 */ /* 0x002fe8000c101b06 */
[----:B--2---:R1:W-:Y:S04]  /*0670*/  STG.E.64 desc[UR6][R10.64], R8 ;  /* 0x000000080a007986 */ /* 0x0043e8000c101b06 */
[----:B------:R-:W2:Y:S04]  /*0680*/  LDS.64 R10, [R6+0x100] ;  /* 0x00010000060a7984 */ /* 0x000ea80000000a00 */
[----:B------:R-:W2:Y:S04]  /*0690*/  LDS.64 R20, [R6+0x120] ;  /* 0x0001200006147984 */ /* 0x000ea80000000a00 */
[----:B---3--:R3:W-:Y:S01]  /*06a0*/  STG.E.64 desc[UR6][R24.64], R14 ;  /* 0x0000000e18007986 */ /* 0x0087e2000c101b06 */
[----:B-1----:R-:W-:Y:S01]  /*06b0*/  IMAD.WIDE R8, R7, 0x8, R18 ;  /* 0x0000000807087825 */ /* 0x002fe200078e0212 */
[----:B------:R-:W-:-:S02]  /*06c0*/  LEA R7, R2, R0, 0x9 ;  /* 0x0000000002077211 */ /* 0x000fc400078e48ff */
[----:B------:R-:W-:Y:S01]  /*06d0*/  LDS.64 R24, [R6+0x180] ;  /* 0x0001800006187984 */ /* 0x000fe20000000a00 */
[----:B------:R-:W-:-:S03]  /*06e0*/  IMAD.WIDE R28, R0, 0x8, R18 ;  /* 0x00000008001c7825 */ /* 0x000fc600078e0212 */
[----:B----4-:R1:W-:Y:S01]  /*06f0*/  STG.E.64 desc[UR6][R8.64], R22 ;  /* 0x0000001608007986 */ /* 0x0103e2000c101b06 */
[----:B---3--:R-:W-:-:S03]  /*0700*/  LEA R15, R2, R0, 0x8 ;  /* 0x00000000020f7211 */ /* 0x008fc600078e40ff */
[----:B-----5:R-:W-:Y:S02]  /*0710*/  STG.E.64 desc[UR6][R28.64], R12 ;  /* 0x0000000c1c007986 */ /* 0x020fe4000c101b06 */
[--C-:B------:R-:W-:Y:S02]  /*0720*/  IMAD.WIDE R14, R15, 0x8, R18.reuse ;  /* 0x000000080f0e7825 */ /* 0x100fe400078e0212 */
[----:B------:R-:W3:Y:S02]  /*0730*/  LDS.64 R12, [R6+0x140] ;  /* 0x00014000060c7984 */ /* 0x000ee40000000a00 */
[----:B-1----:R-:W-:Y:S02]  /*0740*/  IMAD.WIDE R8, R7, 0x8, R18 ;  /* 0x0000000807087825 */ /* 0x002fe400078e0212 */
[----:B------:R-:W1:Y:S04]  /*0750*/  LDS.64 R28, [R6+0x160] ;  /* 0x00016000061c7984 */ /* 0x000e680000000a00 */
[----:B------:R4:W-:Y:S04]  /*0760*/  STG.E.64 desc[UR6][R14.64], R26 ;  /* 0x0000001a0e007986 */ /* 0x0009e8000c101b06 */
[----:B------:R5:W-:Y:S04]  /*0770*/  STG.E.64 desc[UR6][R8.64], R16 ;  /* 0x0000001008007986 */ /* 0x000be8000c101b06 */
[----:B------:R-:W1:Y:S04]  /*0780*/  LDS.64 R14, [R6+0x1a0] ;  /* 0x0001a000060e7984 */ /* 0x000e680000000a00 */
[----:B------:R-:W1:Y:S04]  /*0790*/  LDS.64 R8, [R6+0x1c0] ;  /* 0x0001c00006087984 */ /* 0x000e680000000a00 */
[----:B------:R-:W1:Y:S01]  /*07a0*/  LDS.64 R22, [R6+0x1e0] ;  /* 0x0001e00006167984 */ /* 0x000e620000000a00 */
[----:B------:R-:W-:-:S02]  /*07b0*/  LEA R7, R2, R7, 0x8 ;  /* 0x0000000702077211 */ /* 0x000fc400078e40ff */
[----:B------:R-:W-:-:S03]  /*07c0*/  LEA R3, R2, R3, 0xb ;  /* 0x0000000302037211 */ /* 0x000fc600078e58ff */
[----:B----4-:R-:W-:Y:S01]  /*07d0*/  IMAD.WIDE R26, R7, 0x8, R18 ;  /* 0x00000008071a7825 */ /* 0x010fe200078e0212 */
[----:B-----5:R-:W-:-:S04]  /*07e0*/  LEA R17, R2, R3, 0x8 ;  /* 0x0000000302117211 */ /* 0x020fc800078e40ff */
[----:B0-----:R0:W-:Y:S01]  /*07f0*/  STG.E.64 desc[UR6][R26.64], R4 ;  /* 0x000000041a007986 */ /* 0x0011e2000c101b06 */
[----:B------:R-:W-:Y:S01]  /*0800*/  IMAD.WIDE R16, R17, 0x8, R18 ;  /* 0x0000000811107825 */ /* 0x000fe200078e0212 */
[----:B------:R-:W-:-:S03]  /*0810*/  LEA R0, R2, R3, 0xa ;  /* 0x0000000302007211 */ /* 0x000fc600078e50ff */
[----:B0-----:R-:W-:Y:S01]  /*0820*/  IMAD.WIDE R26, R3, 0x8, R18 ;  /* 0x00000008031a7825 */ /* 0x001fe200078e0212 */
[----:B------:R-:W-:-:S04]  /*0830*/  LEA R3, R2, R3, 0x9 ;  /* 0x0000000302037211 */ /* 0x000fc800078e48ff */
[----:B--2---:R0:W-:Y:S01]  /*0840*/  STG.E.64 desc[UR6][R26.64], R10 ;  /* 0x0000000a1a007986 */ /* 0x0041e2000c101b06 */
[----:B------:R-:W-:-:S03]  /*0850*/  LEA R7, R2, R3, 0x8 ;  /* 0x0000000302077211 */ /* 0x000fc600078e40ff */
[----:B------:R2:W-:Y:S01]  /*0860*/  STG.E.64 desc[UR6][R16.64], R20 ;  /* 0x0000001410007986 */ /* 0x0005e2000c101b06 */
[----:B------:R-:W-:-:S04]  /*0870*/  IMAD.WIDE R4, R3, 0x8, R18 ;  /* 0x0000000803047825 */ /* 0x000fc800078e0212 */
[----:B------:R-:W-:Y:S01]  /*0880*/  IMAD.WIDE R6, R7, 0x8, R18 ;  /* 0x0000000807067825 */ /* 0x000fe200078e0212 */
[CC--:B0-----:R-:W-:Y:S02]  /*0890*/  LEA R11, R2.reuse, R0.reuse, 0x8 ;  /* 0x00000000020b7211 */ /* 0x0c1fe400078e40ff */
[----:B--2---:R-:W-:-:S03]  /*08a0*/  LEA R17, R2, R0, 0x9 ;  /* 0x0000000002117211 */ /* 0x004fc600078e48ff */
[----:B------:R-:W-:Y:S01]  /*08b0*/  IMAD.WIDE R10, R11, 0x8, R18 ;  /* 0x000000080b0a7825 */ /* 0x000fe200078e0212 */
[----:B------:R-:W-:-:S03]  /*08c0*/  LEA R21, R2, R17, 0x8 ;  /* 0x0000001102157211 */ /* 0x000fc600078e40ff */
[--C-:B------:R-:W-:Y:S01]  /*08d0*/  IMAD.WIDE R2, R0, 0x8, R18.reuse ;  /* 0x0000000800027825 */ /* 0x100fe200078e0212 */
[----:B---3--:R-:W-:Y:S03]  /*08e0*/  STG.E.64 desc[UR6][R4.64], R12 ;  /* 0x0000000c04007986 */ /* 0x008fe6000c101b06 */
[--C-:B------:R-:W-:Y:S01]  /*08f0*/  IMAD.WIDE R26, R17, 0x8, R18.reuse ;  /* 0x00000008111a7825 */ /* 0x100fe200078e0212 */
[----:B-1----:R-:W-:Y:S03]  /*0900*/  STG.E.64 desc[UR6][R6.64], R28 ;  /* 0x0000001c06007986 */ /* 0x002fe6000c101b06 */
[----:B------:R-:W-:Y:S01]  /*0910*/  IMAD.WIDE R18, R21, 0x8, R18 ;  /* 0x0000000815127825 */ /* 0x000fe200078e0212 */
[----:B------:R-:W-:Y:S04]  /*0920*/  STG.E.64 desc[UR6][R2.64], R24 ;  /* 0x0000001802007986 */ /* 0x000fe8000c101b06 */
[----:B------:R-:W-:Y:S04]  /*0930*/  STG.E.64 desc[UR6][R10.64], R14 ;  /* 0x0000000e0a007986 */ /* 0x000fe8000c101b06 */
[----:B------:R-:W-:Y:S04]  /*0940*/  STG.E.64 desc[UR6][R26.64], R8 ;  /* 0x000000081a007986 */ /* 0x000fe8000c101b06 */
[----:B------:R-:W-:Y:S01]  /*0950*/  STG.E.64 desc[UR6][R18.64], R22 ;  /* 0x0000001612007986 */ /* 0x000fe2000c101b06 */
[----:B------:R-:W-:Y:S05]  /*0960*/  EXIT ;  /* 0x000000000000794d */ /* 0x000fea0003800000 */
.L_x_3:
        /* <DEDUP_REMOVED lines=9> */
.L_x_13:


//--------------------- .text.transposeTemplateFloat --------------------------
	.section	.text.transposeTemplateFloat,"ax",@progbits
	.align	128
        .global         transposeTemplateFloat
        .type           transposeTemplateFloat,@function
        .size           transposeTemplateFloat,(.L_x_14 - transposeTemplateFloat)
        .other          transposeTemplateFloat,@"STO_CUDA_ENTRY STV_DEFAULT"
transposeTemplateFloat:
.text.transposeTemplateFloat:
        /* <DEDUP_REMOVED lines=12> */
[----:B------:R-:W-:-:S04]  /*00c0*/  LEA R29, R2, R21, 0xa ;  /* 0x00000015021d7211 */ /* 0x000fc800078e50ff */
[CC--:B------:R-:W-:Y:S01]  /*00d0*/  LEA R15, R2.reuse, R29.reuse, 0x8 ;  /* 0x0000001d020f7211 */ /* 0x0c0fe200078e40ff */
[----:B----4-:R-:W-:Y:S01]  /*00e0*/  IMAD.WIDE R8, R29, 0x4, R12 ;  /* 0x000000041d087825 */ /* 0x010fe200078e020c */
[----:B------:R-:W-:-:S03]  /*00f0*/  LEA R29, R2, R29, 0x9 ;  /* 0x0000001d021d7211 */ /* 0x000fc600078e48ff */
[--C-:B------:R-:W-:Y:S01]  /*0100*/  IMAD.WIDE R14, R15, 0x4, R12.reuse ;  /* 0x000000040f0e7825 */ /* 0x100fe200078e020c */
[CC--:B------:R-:W-:Y:S01]  /*0110*/  LEA R11, R2.reuse, R21.reuse, 0x9 ;  /* 0x00000015020b7211 */ /* 0x0c0fe200078e48ff */
[----:B--2---:R-:W2:Y:S01]  /*0120*/  LDG.E R3, desc[UR6][R8.64] ;  /* 0x0000000608037981 */ /* 0x004ea2000c1e1900 */
[CC--:B------:R-:W-:Y:S01]  /*0130*/  LEA R19, R2.reuse, R21.reuse, 0x8 ;  /* 0x0000001502137211 */ /* 0x0c0fe200078e40ff */
[----:B------:R-:W-:Y:S01]  /*0140*/  IMAD.WIDE R24, R21, 0x4, R12 ;  /* 0x0000000415187825 */ /* 0x000fe200078e020c */
[----:B------:R-:W-:-:S04]  /*0150*/  LEA R21, R2, R21, 0xb ;  /* 0x0000001502157211 */ /* 0x000fc800078e58ff */
[----:B------:R0:W3:Y:S01]  /*0160*/  LDG.E R27, desc[UR6][R24.64] ;  /* 0x00000006181b7981 */ /* 0x0000e2000c1e1900 */
[--C-:B------:R-:W-:Y:S01]  /*0170*/  IMAD.WIDE R22, R21, 0x4, R12.reuse ;  /* 0x0000000415167825 */ /* 0x100fe200078e020c */
[----:B------:R-:W1:Y:S02]  /*0180*/  S2UR UR5, SR_CgaCtaId ;  /* 0x00000000000579c3 */ /* 0x000e640000008800 */
[----:B------:R4:W5:Y:S01]  /*0190*/  LDG.E R8, desc[UR6][R14.64] ;  /* 0x000000060e087981 */ /* 0x000962000c1e1900 */
[--C-:B------:R-:W-:Y:S01]  /*01a0*/  IMAD.WIDE R16, R11, 0x4, R12.reuse ;  /* 0x000000040b107825 */ /* 0x100fe200078e020c */
[C---:B------:R-:W-:Y:S02]  /*01b0*/  LEA R11, R2.reuse, R11, 0x8 ;  /* 0x0000000b020b7211 */ /* 0x040fe400078e40ff */
[----:B------:R1:W5:Y:S01]  /*01c0*/  LDG.E R9, desc[UR6][R22.64] ;  /* 0x0000000616097981 */ /* 0x000362000c1e1900 */
[----:B------:R-:W-:Y:S01]  /*01d0*/  IMAD.WIDE R18, R19, 0x4, R12 ;  /* 0x0000000413127825 */ /* 0x000fe200078e020c */
[----:B0-----:R-:W-:-:S02]  /*01e0*/  LEA R25, R2, R21, 0x9 ;  /* 0x0000001502197211 */ /* 0x001fc400078e48ff */
[CC--:B------:R-:W-:Y:S01]  /*01f0*/  LEA R24, R2.reuse, R21.reuse, 0x8 ;  /* 0x0000001502187211 */ /* 0x0c0fe200078e40ff */
[----:B------:R-:W5:Y:S01]  /*0200*/  LDG.E R20, desc[UR6][R16.64] ;  /* 0x0000000610147981 */ /* 0x000f62000c1e1900 */
[--C-:B----4-:R-:W-:Y:S01]  /*0210*/  IMAD.WIDE R14, R29, 0x4, R12.reuse ;  /* 0x000000041d0e7825 */ /* 0x110fe200078e020c */
[----:B------:R-:W-:Y:S02]  /*0220*/  LEA R21, R2, R21, 0xa ;  /* 0x0000001502157211 */ /* 0x000fe400078e50ff */
[----:B------:R-:W4:Y:S04]  /*0230*/  LDG.E R26, desc[UR6][R18.64] ;  /* 0x00000006121a7981 */ /* 0x000f28000c1e1900 */
[----:B------:R0:W4:Y:S01]  /*0240*/  LDG.E R28, desc[UR6][R14.64] ;  /* 0x000000060e1c7981 */ /* 0x000122000c1e1900 */
[----:B-1----:R-:W-:-:S04]  /*0250*/  IMAD.WIDE R22, R21, 0x4, R12 ;  /* 0x0000000415167825 */ /* 0x002fc800078e020c */
[----:B------:R-:W-:Y:S01]  /*0260*/  IMAD.WIDE R10, R11, 0x4, R12 ;  /* 0x000000040b0a7825 */ /* 0x000fe200078e020c */
[----:B0-----:R-:W-:-:S03]  /*0270*/  LEA R15, R2, R25, 0x8 ;  /* 0x00000019020f7211 */ /* 0x001fc600078e40ff */
[--C-:B------:R-:W-:Y:S01]  /*0280*/  IMAD.WIDE R18, R24, 0x4, R12.reuse ;  /* 0x0000000418127825 */ /* 0x100fe200078e020c */
[C---:B------:R-:W-:Y:S01]  /*0290*/  LEA R24, R2.reuse, R29, 0x8 ;  /* 0x0000001d02187211 */ /* 0x040fe200078e40ff */
[----:B------:R-:W4:Y:S02]  /*02a0*/  LDG.E R10, desc[UR6][R10.64] ;  /* 0x000000060a0a7981 */ /* 0x000f24000c1e1900 */
[--C-:B------:R-:W-:Y:S02]  /*02b0*/  IMAD.WIDE R14, R15, 0x4, R12.reuse ;  /* 0x000000040f0e7825 */ /* 0x100fe400078e020c */
[----:B------:R0:W4:Y:S04]  /*02c0*/  LDG.E R29, desc[UR6][R22.64] ;  /* 0x00000006161d7981 */ /* 0x000128000c1e1900 */
[----:B------:R1:W4:Y:S04]  /*02d0*/  LDG.E R14, desc[UR6][R14.64] ;  /* 0x000000060e0e7981 */ /* 0x000328000c1e1900 */
[----:B------:R1:W4:Y:S01]  /*02e0*/  LDG.E R11, desc[UR6][R18.64] ;  /* 0x00000006120b7981 */ /* 0x000322000c1e1900 */
[----:B0-----:R-:W-:Y:S01]  /*02f0*/  LEA R23, R2, R21, 0x9 ;  /* 0x0000001502177211 */ /* 0x001fe200078e48ff */
[----:B------:R-:W-:-:S03]  /*0300*/  IMAD.WIDE R16, R25, 0x4, R12 ;  /* 0x0000000419107825 */ /* 0x000fc600078e020c */
[C---:B-1----:R-:W-:Y:S02]  /*0310*/  LEA R15, R2.reuse, R23, 0x8 ;  /* 0x00000017020f7211 */ /* 0x042fe400078e40ff */
[----:B------:R-:W-:Y:S01]  /*0320*/  LEA R19, R2, R21, 0x8 ;  /* 0x0000001502137211 */ /* 0x000fe200078e40ff */
[--C-:B------:R-:W-:Y:S01]  /*0330*/  IMAD.WIDE R24, R24, 0x4, R12.reuse ;  /* 0x0000000418187825 */ /* 0x100fe200078e020c */
[----:B------:R0:W4:Y:S03]  /*0340*/  LDG.E R16, desc[UR6][R16.64] ;  /* 0x0000000610107981 */ /* 0x000126000c1e1900 */
[--C-:B------:R-:W-:Y:S02]  /*0350*/  IMAD.WIDE R18, R19, 0x4, R12.reuse ;  /* 0x0000000413127825 */ /* 0x100fe400078e020c */
[----:B------:R-:W4:Y:S02]  /*0360*/  LDG.E R24, desc[UR6][R24.64] ;  /* 0x0000000618187981 */ /* 0x000f24000c1e1900 */
[----:B------:R-:W-:-:S02]  /*0370*/  IMAD.WIDE R22, R23, 0x4, R12 ;  /* 0x0000000417167825 */ /* 0x000fc400078e020c */
[----:B------:R-:W4:Y:S02]  /*0380*/  LDG.E R18, desc[UR6][R18.64] ;  /* 0x0000000612127981 */ /* 0x000f24000c1e1900 */
[----:B------:R-:W-:Y:S02]  /*0390*/  IMAD.WIDE R12, R15, 0x4, R12 ;  /* 0x000000040f0c7825 */ /* 0x000fe400078e020c */
[----:B------:R-:W4:Y:S04]  /*03a0*/  LDG.E R22, desc[UR6][R22.64] ;  /* 0x0000000616167981 */ /* 0x000f28000c1e1900 */
[----:B------:R1:W4:Y:S01]  /*03b0*/  LDG.E R25, desc[UR6][R12.64] ;  /* 0x000000060c197981 */ /* 0x000322000c1e1900 */
[----:B------:R-:W-:Y:S02]  /*03c0*/  UMOV UR4, 0x400 ;  /* 0x0000040000047882 */ /* 0x000fe40000000000 */
[----:B------:R-:W-:-:S06]  /*03d0*/  ULEA UR4, UR5, UR4, 0x18 ;  /* 0x0000000405047291 */ /* 0x000fcc000f8ec0ff */
[----:B0-----:R-:W-:Y:S01]  /*03e0*/  LEA R17, R5, UR4, 0x2 ;  /* 0x0000000405117c11 */ /* 0x001fe2000f8e10ff */
[----:B-1----:R-:W0:Y:S04]  /*03f0*/  LDC.64 R12, c[0x0][0x388] ;  /* 0x0000e200ff0c7b82 */ /* 0x002e280000000a00 */
[----:B------:R-:W-:Y:S01]  /*0400*/  IMAD R21, R7, 0x104, R17 ;  /* 0x0000010407157824 */ /* 0x000fe200078e0211 */
[----:B------:R-:W-:-:S04]  /*0410*/  LEA R15, R5, R17, 0x8 ;  /* 0x00000011050f7211 */ /* 0x000fc800078e40ff */
[----:B------:R-:W-:Y:S02]  /*0420*/  LEA R15, R7, R15, 0x2 ;  /* 0x0000000f070f7211 */ /* 0x000fe400078e10ff */
[----:B------:R-:W-:Y:S01]  /*0430*/  LEA R5, R4, R5, 0x6 ;  /* 0x0000000504057211 */ /* 0x000fe200078e30ff */
[----:B--2---:R-:W-:Y:S04]  /*0440*/  STS [R21+0x1040], R3 ;  /* 0x0010400315007388 */ /* 0x004fe80000000800 */
[----:B---3--:R-:W-:Y:S04]  /*0450*/  STS [R21], R27 ;  /* 0x0000001b15007388 */ /* 0x008fe80000000800 */
[----:B-----5:R-:W-:Y:S04]  /*0460*/  STS [R21+0x1450], R8 ;  /* 0x0014500815007388 */ /* 0x020fe80000000800 */
[----:B------:R-:W-:Y:S04]  /*0470*/  STS [R21+0x2080], R9 ;  /* 0x0020800915007388 */ /* 0x000fe80000000800 */
[----:B------:R1:W-:Y:S04]  /*0480*/  STS [R21+0x820], R20 ;  /* 0x0008201415007388 */ /* 0x0003e80000000800 */
[----:B----4-:R-:W-:Y:S04]  /*0490*/  STS [R21+0x410], R26 ;  /* 0x0004101a15007388 */ /* 0x010fe80000000800 */
[----:B------:R-:W-:Y:S04]  /*04a0*/  STS [R21+0x1860], R28 ;  /* 0x0018601c15007388 */ /* 0x000fe80000000800 */
        /* <DEDUP_REMOVED lines=8> */
[----:B------:R-:W-:Y:S01]  /*0530*/  STS [R21+0x3cf0], R25 ;  /* 0x003cf01915007388 */ /* 0x000fe20000000800 */
[----:B------:R-:W-:Y:S06]  /*0540*/  BAR.SYNC.DEFER_BLOCKING 0x0 ;  /* 0x0000000000007b1d */ /* 0x000fec0000010000 */
[----:B------:R-:W2:Y:S04]  /*0550*/  LDS R19, [R15] ;  /* 0x000000000f137984 */ /* 0x000ea80000000800 */
[----:B------:R-:W3:Y:S04]  /*0560*/  LDS R8, [R15+0x10] ;  /* 0x000010000f087984 */ /* 0x000ee80000000800 */
[----:B------:R-:W4:Y:S04]  /*0570*/  LDS R9, [R15+0x20] ;  /* 0x000020000f097984 */ /* 0x000f280000000800 */
[----:B------:R-:W5:Y:S04]  /*0580*/  LDS R28, [R15+0x30] ;  /* 0x000030000f1c7984 */ /* 0x000f680000000800 */
[----:B------:R-:W5:Y:S01]  /*0590*/  LDS R3, [R15+0x40] ;  /* 0x000040000f037984 */ /* 0x000f620000000800 */
[----:B-1----:R-:W-:-:S03]  /*05a0*/  LEA R20, R6, R7, 0x6 ;  /* 0x0000000706147211 */ /* 0x002fc600078e30ff */
[----:B------:R-:W1:Y:S04]  /*05b0*/  LDS R22, [R15+0x50] ;  /* 0x000050000f167984 */ /* 0x000e680000000800 */
[----:B------:R-:W1:Y:S01]  /*05c0*/  LDS R24, [R15+0x60] ;  /* 0x000060000f187984 */ /* 0x000e620000000800 */
[----:B------:R-:W-:-:S03]  /*05d0*/  IMAD R20, R0, R20, R5 ;  /* 0x0000001400147224 */ /* 0x000fc600078e0205 */
[----:B------:R-:W1:Y:S01]  /*05e0*/  LDS R26, [R15+0x70] ;  /* 0x000070000f1a7984 */ /* 0x000e620000000800 */
[----:B0-----:R-:W-:-:S03]  /*05f0*/  IMAD.WIDE R4, R20, 0x4, R12 ;  /* 0x0000000414047825 */ /* 0x001fc600078e020c */
[----:B------:R-:W0:Y:S04]  /*0600*/  LDS R29, [R15+0x80] ;  /* 0x000080000f1d7984 */ /* 0x000e280000000800 */
[----:B------:R-:W0:Y:S04]  /*0610*/  LDS R25, [R15+0x90] ;  /* 0x000090000f197984 */ /* 0x000e280000000800 */
[----:B------:R-:W0:Y:S04]  /*0620*/  LDS R18, [R15+0xa0] ;  /* 0x0000a0000f127984 */ /* 0x000e280000000800 */
[----:B------:R-:W0:Y:S01]  /*0630*/  LDS R0, [R15+0xb0] ;  /* 0x0000b0000f007984 */ /* 0x000e220000000800 */
[----:B------:R-:W-:-:S03]  /*0640*/  LEA R7, R2, R20, 0x8 ;  /* 0x0000001402077211 */ /* 0x000fc600078e40ff */
[----:B------:R-:W0:Y:S01]  /*0650*/  LDS R27, [R15+0xc0] ;  /* 0x0000c0000f1b7984 */ /* 0x000e220000000800 */
[----:B------:R-:W-:-:S03]  /*0660*/  LEA R17, R2, R20, 0x9 ;  /* 0x0000001402117211 */ /* 0x000fc600078e48ff */
[----:B------:R-:W0:Y:S04]  /*0670*/  LDS R23, [R15+0xd0] ;  /* 0x0000d0000f177984 */ /* 0x000e280000000800 */
[----:B--2---:R2:W-:Y:S04]  /*0680*/  STG.E desc[UR6][R4.64], R19 ;  /* 0x0000001304007986 */ /* 0x0045e8000c101906 */
[----:B------:R-:W0:Y:S04]  /*0690*/  LDS R21, [R15+0xe0] ;  /* 0x0000e0000f157984 */ /* 0x000e280000000800 */
[----:B------:R-:W0:Y:S01]  /*06a0*/  LDS R19, [R15+0xf0] ;  /* 0x0000f0000f137984 */ /* 0x000e220000000800 */
[C---:B------:R-:W-:Y:S01]  /*06b0*/  LEA R10, R2.reuse, R20, 0xa ;  /* 0x00000014020a7211 */ /* 0x040fe200078e50ff */
[----:B------:R-:W-:Y:S01]  /*06c0*/  IMAD.WIDE R6, R7, 0x4, R12 ;  /* 0x0000000407067825 */ /* 0x000fe200078e020c */
[----:B------:R-:W-:-:S03]  /*06d0*/  LEA R11, R2, R17, 0x8 ;  /* 0x00000011020b7211 */ /* 0x000fc600078e40ff */
[--C-:B------:R-:W-:Y:S01]  /*06e0*/  IMAD.WIDE R16, R17, 0x4, R12.reuse ;  /* 0x0000000411107825 */ /* 0x100fe200078e020c */
[CC--:B------:R-:W-:Y:S01]  /*06f0*/  LEA R14, R2.reuse, R10.reuse, 0x9 ;  /* 0x0000000a020e7211 */ /* 0x0c0fe200078e48ff */
[----:B---3--:R3:W-:Y:S02]  /*0700*/  STG.E desc[UR6][R6.64], R8 ;  /* 0x0000000806007986 */ /* 0x0087e4000c101906 */
[--C-:B--2---:R-:W-:Y:S01]  /*0710*/  IMAD.WIDE R4, R11, 0x4, R12.reuse ;  /* 0x000000040b047825 */ /* 0x104fe200078e020c */
[----:B------:R-:W-:Y:S01]  /*0720*/  LEA R11, R2, R10, 0x8 ;  /* 0x0000000a020b7211 */ /* 0x000fe200078e40ff */
[----:B----4-:R2:W-:Y:S02]  /*0730*/  STG.E desc[UR6][R16.64], R9 ;  /* 0x0000000910007986 */ /* 0x0105e4000c101906 */
[----:B---3--:R-:W-:Y:S01]  /*0740*/  IMAD.WIDE R6, R10, 0x4, R12 ;  /* 0x000000040a067825 */ /* 0x008fe200078e020c */
[----:B--2---:R-:W-:-:S03]  /*0750*/  LEA R17, R2, R14, 0x8 ;  /* 0x0000000e02117211 */ /* 0x004fc600078e40ff */
[----:B------:R-:W-:-:S04]  /*0760*/  IMAD.WIDE R8, R11, 0x4, R12 ;  /* 0x000000040b087825 */ /* 0x000fc800078e020c */
[--C-:B------:R-:W-:Y:S01]  /*0770*/  IMAD.WIDE R10, R14, 0x4, R12.reuse ;  /* 0x000000040e0a7825 */ /* 0x100fe200078e020c */
[----:B-----5:R2:W-:Y:S03]  /*0780*/  STG.E desc[UR6][R4.64], R28 ;  /* 0x0000001c04007986 */ /* 0x0205e6000c101906 */
[--C-:B------:R-:W-:Y:S01]  /*0790*/  IMAD.WIDE R14, R17, 0x4, R12.reuse ;  /* 0x00000004110e7825 */ /* 0x100fe200078e020c */
[C---:B------:R-:W-:Y:S01]  /*07a0*/  LEA R17, R2.reuse, R20, 0xb ;  /* 0x0000001402117211 */ /* 0x040fe200078e58ff */
[----:B------:R3:W-:Y:S03]  /*07b0*/  STG.E desc[UR6][R6.64], R3 ;  /* 0x0000000306007986 */ /* 0x0007e6000c101906 */
[CC--:B------:R-:W-:Y:S01]  /*07c0*/  LEA R20, R2.reuse, R17.reuse, 0x9 ;  /* 0x0000001102147211 */ /* 0x0c0fe200078e48ff */
[----:B-1----:R1:W-:Y:S01]  /*07d0*/  STG.E desc[UR6][R8.64], R22 ;  /* 0x0000001608007986 */ /* 0x0023e2000c101906 */
[----:B------:R-:W-:Y:S01]  /*07e0*/  LEA R16, R2, R17, 0x8 ;  /* 0x0000001102107211 */ /* 0x000fe200078e40ff */
[----:B--2---:R-:W-:-:S02]  /*07f0*/  IMAD.WIDE R4, R17, 0x4, R12 ;  /* 0x0000000411047825 */ /* 0x004fc400078e020c */
[----:B------:R-:W-:Y:S01]  /*0800*/  STG.E desc[UR6][R10.64], R24 ;  /* 0x000000180a007986 */ /* 0x000fe2000c101906 */
[----:B---3--:R-:W-:-:S03]  /*0810*/  LEA R3, R2, R17, 0xa ;  /* 0x0000001102037211 */ /* 0x008fc600078e50ff */
[----:B------:R2:W-:Y:S01]  /*0820*/  STG.E desc[UR6][R14.64], R26 ;  /* 0x0000001a0e007986 */ /* 0x0005e2000c101906 */
[C---:B------:R-:W-:Y:S02]  /*0830*/  LEA R28, R2.reuse, R20, 0x8 ;  /* 0x00000014021c7211 */ /* 0x040fe400078e40ff */
[----:B------:R-:W-:Y:S01]  /*0840*/  LEA R17, R2, R3, 0x9 ;  /* 0x0000000302117211 */ /* 0x000fe200078e48ff */
[----:B------:R-:W-:-:S04]  /*0850*/  IMAD.WIDE R6, R16, 0x4, R12 ;  /* 0x0000000410067825 */ /* 0x000fc800078e020c */
[--C-:B-1----:R-:W-:Y:S01]  /*0860*/  IMAD.WIDE R8, R20, 0x4, R12.reuse ;  /* 0x0000000414087825 */ /* 0x102fe200078e020c */
[C---:B------:R-:W-:Y:S02]  /*0870*/  LEA R20, R2.reuse, R17, 0x8 ;  /* 0x0000001102147211 */ /* 0x040fe400078e40ff */
[----:B--2---:R-:W-:Y:S01]  /*0880*/  LEA R15, R2, R3, 0x8 ;  /* 0x00000003020f7211 */ /* 0x004fe200078e40ff */
[--C-:B------:R-:W-:Y:S01]  /*0890*/  IMAD.WIDE R10, R28, 0x4, R12.reuse ;  /* 0x000000041c0a7825 */ /* 0x100fe200078e020c */
[----:B0-----:R-:W-:Y:S03]  /*08a0*/  STG.E desc[UR6][R4.64], R29 ;  /* 0x0000001d04007986 */ /* 0x001fe6000c101906 */
[--C-:B------:R-:W-:Y:S01]  /*08b0*/  IMAD.WIDE R2, R3, 0x4, R12.reuse ;  /* 0x0000000403027825 */ /* 0x100fe200078e020c */
[----:B------:R-:W-:Y:S03]  /*08c0*/  STG.E desc[UR6][R6.64], R25 ;  /* 0x0000001906007986 */ /* 0x000fe6000c101906 */
[--C-:B------:R-:W-:Y:S01]  /*08d0*/  IMAD.WIDE R14, R15, 0x4, R12.reuse ;  /* 0x000000040f0e7825 */ /* 0x100fe200078e020c */
[----:B------:R-:W-:Y:S03]  /*08e0*/  STG.E desc[UR6][R8.64], R18 ;  /* 0x0000001208007986 */ /* 0x000fe6000c101906 */
[--C-:B------:R-:W-:Y:S01]  /*08f0*/  IMAD.WIDE R16, R17, 0x4, R12.reuse ;  /* 0x0000000411107825 */ /* 0x100fe200078e020c */
[----:B------:R-:W-:Y:S03]  /*0900*/  STG.E desc[UR6][R10.64], R0 ;  /* 0x000000000a007986 */ /* 0x000fe6000c101906 */
[----:B------:R-:W-:Y:S01]  /*0910*/  IMAD.WIDE R12, R20, 0x4, R12 ;  /* 0x00000004140c7825 */ /* 0x000fe200078e020c */
[----:B------:R-:W-:Y:S04]  /*0920*/  STG.E desc[UR6][R2.64], R27 ;  /* 0x0000001b02007986 */ /* 0x000fe8000c101906 */
[----:B------:R-:W-:Y:S04]  /*0930*/  STG.E desc[UR6][R14.64], R23 ;  /* 0x000000170e007986 */ /* 0x000fe8000c101906 */
[----:B------:R-:W-:Y:S04]  /*0940*/  STG.E desc[UR6][R16.64], R21 ;  /* 0x0000001510007986 */ /* 0x000fe8000c101906 */
[----:B------:R-:W-:Y:S01]  /*0950*/  STG.E desc[UR6][R12.64], R19 ;  /* 0x000000130c007986 */ /* 0x000fe2000c101906 */
[----:B------:R-:W-:Y:S05]  /*0960*/  EXIT ;  /* 0x000000000000794d */ /* 0x000fea0003800000 */
.L_x_4:
        /* <DEDUP_REMOVED lines=9> */
.L_x_14:


//--------------------- .text.transposeDouble     --------------------------
	.section	.text.transposeDouble,"ax",@progbits
	.align	128
        .global         transposeDouble
        .type           transposeDouble,@function
        .size           transposeDouble,(.L_x_15 - transposeDouble)
        .other          transposeDouble,@"STO_CUDA_ENTRY STV_DEFAULT"
transposeDouble:
.text.transposeDouble:
        /* <DEDUP_REMOVED lines=151> */
.L_x_5:
        /* <DEDUP_REMOVED lines=9> */
.L_x_15:


//--------------------- .text.transpose           --------------------------
	.section	.text.transpose,"ax",@progbits
	.align	128
        .global         transpose
        .type           transpose,@function
        .size           transpose,(.L_x_16 - transpose)
        .other          transpose,@"STO_CUDA_ENTRY STV_DEFAULT"
transpose:
.text.transpose:
        /* <DEDUP_REMOVED lines=151> */
.L_x_6:
        /* <DEDUP_REMOVED lines=9> */
.L_x_16:


//--------------------- .text.transposeNoBankConflicts --------------------------
	.section	.text.transposeNoBankConflicts,"ax",@progbits
	.align	128
        .global         transposeNoBankConflicts
        .type           transposeNoBankConflicts,@function
        .size           transposeNoBankConflicts,(.L_x_17 - transposeNoBankConflicts)
        .other          transposeNoBankConflicts,@"STO_CUDA_ENTRY STV_DEFAULT"
transposeNoBankConflicts:
.text.transposeNoBankConflicts:
        /* <DEDUP_REMOVED lines=151> */
.L_x_7:
        /* <DEDUP_REMOVED lines=9> */
.L_x_17:


//--------------------- .text.copySharedMem       --------------------------
	.section	.text.copySharedMem,"ax",@progbits
	.align	128
        .global         copySharedMem
        .type           copySharedMem,@function
        .size           copySharedMem,(.L_x_18 - copySharedMem)
        .other          copySharedMem,@"STO_CUDA_ENTRY STV_DEFAULT"
copySharedMem:
.text.copySharedMem:
[----:B------:R-:W-:Y:S01]  /*0000*/  LDC R1, c[0x0][0x37c] ;  /* 0x0000df00ff017b82 */ /* 0x000fe20000000800 */
[----:B------:R-:W0:Y:S07]  /*0010*/  S2R R5, SR_CTAID.Y ;  /* 0x0000000000057919 */ /* 0x000e2e0000002600 */
[----:B------:R-:W1:Y:S01]  /*0020*/  LDC R20, c[0x0][0x370] ;  /* 0x0000dc00ff147b82 */ /* 0x000e620000000800 */
[----:B------:R-:W2:Y:S01]  /*0030*/  LDCU.64 UR6, c[0x0][0x358] ;  /* 0x00006b00ff0677ac */ /* 0x000ea20008000a00 */
[----:B------:R-:W0:Y:S01]  /*0040*/  S2R R2, SR_TID.Y ;  /* 0x0000000000027919 */ /* 0x000e220000002200 */
[----:B------:R-:W3:Y:S05]  /*0050*/  S2R R18, SR_CTAID.X ;  /* 0x0000000000127919 */ /* 0x000eea0000002500 */
[----:B------:R-:W4:Y:S01]  /*0060*/  LDC.64 R12, c[0x0][0x388] ;  /* 0x0000e200ff0c7b82 */ /* 0x000f220000000a00 */
[----:B------:R-:W3:Y:S01]  /*0070*/  S2R R3, SR_TID.X ;  /* 0x0000000000037919 */ /* 0x000ee20000002100 */
[----:B0-----:R-:W-:-:S05]  /*0080*/  LEA R5, R5, R2, 0x6 ;  /* 0x0000000205057211 */ /* 0x001fca00078e30ff */
[----:B-1----:R-:W-:Y:S01]  /*0090*/  IMAD R5, R5, R20, RZ ;  /* 0x0000001405057224 */ /* 0x002fe200078e02ff */
[----:B---3--:R-:W-:-:S04]  /*00a0*/  LEA R18, R18, R3, 0x6 ;  /* 0x0000000312127211 */ /* 0x008fc800078e30ff */
[----:B------:R-:W-:-:S04]  /*00b0*/  LEA R18, R5, R18, 0x6 ;  /* 0x0000001205127211 */ /* 0x000fc800078e30ff */
[-C--:B------:R-:W-:Y:S01]  /*00c0*/  LEA R23, R20, R18.reuse, 0xa ;  /* 0x0000001214177211 */ /* 0x080fe200078e50ff */
[--C-:B----4-:R-:W-:Y:S01]  /*00d0*/  IMAD.WIDE R26, R18, 0x4, R12.reuse ;  /* 0x00000004121a7825 */ /* 0x110fe200078e020c */
[CC--:B------:R-:W-:Y:S02]  /*00e0*/  LEA R5, R20.reuse, R18.reuse, 0x9 ;  /* 0x0000001214057211 */ /* 0x0c0fe400078e48ff */
[C---:B------:R-:W-:Y:S02]  /*00f0*/  LEA R0, R20.reuse, R23, 0x8 ;  /* 0x0000001714007211 */ /* 0x040fe400078e40ff */
[C---:B------:R-:W-:Y:S01]  /*0100*/  LEA R4, R20.reuse, R18, 0x8 ;  /* 0x0000001214047211 */ /* 0x040fe200078e40ff */
[----:B--2---:R0:W2:Y:S01]  /*0110*/  LDG.E R26, desc[UR6][R26.64] ;  /* 0x000000061a1a7981 */ /* 0x0040a2000c1e1900 */
[----:B------:R-:W-:Y:S01]  /*0120*/  LEA R9, R20, R5, 0x8 ;  /* 0x0000000514097211 */ /* 0x000fe200078e40ff */
[----:B------:R-:W-:Y:S01]  /*0130*/  IMAD.WIDE R16, R0, 0x4, R12 ;  /* 0x0000000400107825 */ /* 0x000fe200078e020c */
[----:B------:R-:W-:-:S03]  /*0140*/  LEA R7, R20, R23, 0x9 ;  /* 0x0000001714077211 */ /* 0x000fc600078e48ff */
[--C-:B------:R-:W-:Y:S01]  /*0150*/  IMAD.WIDE R30, R23, 0x4, R12.reuse ;  /* 0x00000004171e7825 */ /* 0x100fe200078e020c */
[----:B------:R1:W3:Y:S01]  /*0160*/  LDG.E R21, desc[UR6][R16.64] ;  /* 0x0000000610157981 */ /* 0x0002e2000c1e1900 */
[----:B0-----:R-:W-:Y:S02]  /*0170*/  LEA R27, R20, R18, 0xb ;  /* 0x00000012141b7211 */ /* 0x001fe400078e58ff */
[--C-:B------:R-:W-:Y:S01]  /*0180*/  IMAD.WIDE R32, R4, 0x4, R12.reuse ;  /* 0x0000000404207825 */ /* 0x100fe200078e020c */
[----:B------:R-:W4:Y:S03]  /*0190*/  LDG.E R6, desc[UR6][R30.64] ;  /* 0x000000061e067981 */ /* 0x000f26000c1e1900 */
[--C-:B------:R-:W-:Y:S01]  /*01a0*/  IMAD.WIDE R28, R9, 0x4, R12.reuse ;  /* 0x00000004091c7825 */ /* 0x100fe200078e020c */
[----:B------:R-:W5:Y:S03]  /*01b0*/  LDG.E R22, desc[UR6][R32.64] ;  /* 0x0000000620167981 */ /* 0x000f66000c1e1900 */
[----:B------:R-:W-:-:S02]  /*01c0*/  IMAD.WIDE R14, R7, 0x4, R12 ;  /* 0x00000004070e7825 */ /* 0x000fc400078e020c */
[----:B------:R-:W3:Y:S02]  /*01d0*/  LDG.E R29, desc[UR6][R28.64] ;  /* 0x000000061c1d7981 */ /* 0x000ee4000c1e1900 */
[--C-:B-1----:R-:W-:Y:S02]  /*01e0*/  IMAD.WIDE R16, R27, 0x4, R12.reuse ;  /* 0x000000041b107825 */ /* 0x102fe400078e020c */
[----:B------:R0:W3:Y:S02]  /*01f0*/  LDG.E R10, desc[UR6][R14.64] ;  /* 0x000000060e0a7981 */ /* 0x0000e4000c1e1900 */
[----:B------:R-:W-:Y:S02]  /*0200*/  IMAD.WIDE R24, R5, 0x4, R12 ;  /* 0x0000000405187825 */ /* 0x000fe400078e020c */
[----:B------:R-:W3:Y:S04]  /*0210*/  LDG.E R8, desc[UR6][R16.64] ;  /* 0x0000000610087981 */ /* 0x000ee8000c1e1900 */
[----:B------:R1:W3:Y:S01]  /*0220*/  LDG.E R24, desc[UR6][R24.64] ;  /* 0x0000000618187981 */ /* 0x0002e2000c1e1900 */
[----:B------:R-:W1:Y:S01]  /*0230*/  S2UR UR5, SR_CgaCtaId ;  /* 0x00000000000579c3 */ /* 0x000e620000008800 */
[----:B------:R-:W-:Y:S01]  /*0240*/  LEA R11, R20, R7, 0x8 ;  /* 0x00000007140b7211 */ /* 0x000fe200078e40ff */
[----:B------:R-:W-:Y:S01]  /*0250*/  UMOV UR4, 0x400 ;  /* 0x0000040000047882 */ /* 0x000fe20000000000 */
[----:B------:R-:W-:-:S02]  /*0260*/  LEA R3, R2, R3, 0x6 ;  /* 0x0000000302037211 */ /* 0x000fc400078e30ff */
[CC--:B------:R-:W-:Y:S01]  /*0270*/  LEA R2, R20.reuse, R27.reuse, 0x8 ;  /* 0x0000001b14027211 */ /* 0x0c0fe200078e40ff */
[--C-:B0-----:R-:W-:Y:S01]  /*0280*/  IMAD.WIDE R14, R11, 0x4, R12.reuse ;  /* 0x000000040b0e7825 */ /* 0x101fe200078e020c */
[CC--:B------:R-:W-:Y:S02]  /*0290*/  LEA R19, R20.reuse, R27.reuse, 0xa ;  /* 0x0000001b14137211 */ /* 0x0c0fe400078e50ff */
[----:B-1----:R-:W-:Y:S02]  /*02a0*/  LEA R25, R20, R27, 0x9 ;  /* 0x0000001b14197211 */ /* 0x002fe400078e48ff */
[----:B------:R0:W3:Y:S01]  /*02b0*/  LDG.E R28, desc[UR6][R14.64] ;  /* 0x000000060e1c7981 */ /* 0x0000e2000c1e1900 */
[----:B------:R-:W-:Y:S01]  /*02c0*/  ULEA UR4, UR5, UR4, 0x18 ;  /* 0x0000000405047291 */ /* 0x000fe2000f8ec0ff */
[----:B0-----:R-:W-:-:S05]  /*02d0*/  IMAD.WIDE R14, R2, 0x4, R12 ;  /* 0x00000004020e7825 */ /* 0x001fca00078e020c */
[----:B------:R-:W-:Y:S01]  /*02e0*/  LEA R3, R3, UR4, 0x2 ;  /* 0x0000000403037c11 */ /* 0x000fe2000f8e10ff */
[----:B------:R-:W-:-:S04]  /*02f0*/  IMAD.WIDE R16, R25, 0x4, R12 ;  /* 0x0000000419107825 */ /* 0x000fc800078e020c */
[----:B--2---:R-:W-:Y:S04]  /*0300*/  STS [R3], R26 ;  /* 0x0000001a03007388 */ /* 0x004fe80000000800 */
[----:B----4-:R0:W-:Y:S04]  /*0310*/  STS [R3+0x1000], R6 ;  /* 0x0010000603007388 */ /* 0x0101e80000000800 */
[----:B-----5:R1:W-:Y:S01]  /*0320*/  STS [R3+0x400], R22 ;  /* 0x0004001603007388 */ /* 0x0203e20000000800 */
[----:B0-----:R-:W-:-:S03]  /*0330*/  LEA R6, R20, R19, 0x9 ;  /* 0x0000001314067211 */ /* 0x001fc600078e48ff */
[----:B---3--:R0:W-:Y:S04]  /*0340*/  STS [R3+0xc00], R29 ;  /* 0x000c001d03007388 */ /* 0x0081e80000000800 */
[----:B-1----:R1:W2:Y:S04]  /*0350*/  LDG.E R22, desc[UR6][R14.64] ;  /* 0x000000060e167981 */ /* 0x0022a8000c1e1900 */
[----:B------:R3:W-:Y:S01]  /*0360*/  STS [R3+0x1800], R10 ;  /* 0x0018000a03007388 */ /* 0x0007e20000000800 */
[----:B0-----:R-:W-:-:S03]  /*0370*/  LEA R29, R20, R6, 0x8 ;  /* 0x00000006141d7211 */ /* 0x001fc600078e40ff */
[----:B------:R0:W-:Y:S01]  /*0380*/  STS [R3+0x2000], R8 ;  /* 0x0020000803007388 */ /* 0x0001e20000000800 */
[----:B-1----:R-:W-:Y:S01]  /*0390*/  IMAD.WIDE R14, R19, 0x4, R12 ;  /* 0x00000004130e7825 */ /* 0x002fe200078e020c */
[C---:B---3--:R-:W-:Y:S02]  /*03a0*/  LEA R10, R20.reuse, R19, 0x8 ;  /* 0x00000013140a7211 */ /* 0x048fe400078e40ff */
[----:B------:R1:W-:Y:S01]  /*03b0*/  STS [R3+0x800], R24 ;  /* 0x0008001803007388 */ /* 0x0003e20000000800 */
[----:B0-----:R-:W-:-:S03]  /*03c0*/  LEA R8, R20, R25, 0x8 ;  /* 0x0000001914087211 */ /* 0x001fc600078e40ff */
[----:B------:R0:W3:Y:S04]  /*03d0*/  LDG.E R26, desc[UR6][R14.64] ;  /* 0x000000060e1a7981 */ /* 0x0000e8000c1e1900 */
[----:B------:R4:W-:Y:S04]  /*03e0*/  STS [R3+0x1400], R21 ;  /* 0x0014001503007388 */ /* 0x0009e80000000800 */
[----:B-1----:R1:W5:Y:S01]  /*03f0*/  LDG.E R24, desc[UR6][R16.64] ;  /* 0x0000000610187981 */ /* 0x002362000c1e1900 */
[----:B0-----:R-:W-:-:S04]  /*0400*/  IMAD.WIDE R14, R10, 0x4, R12 ;  /* 0x000000040a0e7825 */ /* 0x001fc800078e020c */
[--C-:B----4-:R-:W-:Y:S02]  /*0410*/  IMAD.WIDE R20, R8, 0x4, R12.reuse ;  /* 0x0000000408147825 */ /* 0x110fe400078e020c */
[----:B------:R-:W4:Y:S02]  /*0420*/  LDG.E R14, desc[UR6][R14.64] ;  /* 0x000000060e0e7981 */ /* 0x000f24000c1e1900 */
[--C-:B-1----:R-:W-:Y:S02]  /*0430*/  IMAD.WIDE R16, R6, 0x4, R12.reuse ;  /* 0x0000000406107825 */ /* 0x102fe400078e020c */
[----:B------:R-:W4:Y:S02]  /*0440*/  LDG.E R30, desc[UR6][R20.64] ;  /* 0x00000006141e7981 */ /* 0x000f24000c1e1900 */
[----:B------:R-:W-:Y:S02]  /*0450*/  IMAD.WIDE R12, R29, 0x4, R12 ;  /* 0x000000041d0c7825 */ /* 0x000fe400078e020c */
[----:B------:R-:W4:Y:S04]  /*0460*/  LDG.E R16, desc[UR6][R16.64] ;  /* 0x0000000610107981 */ /* 0x000f28000c1e1900 */
[----:B------:R0:W4:Y:S04]  /*0470*/  LDG.E R32, desc[UR6][R12.64] ;  /* 0x000000060c207981 */ /* 0x000128000c1e1900 */
[----:B------:R-:W-:Y:S01]  /*0480*/  STS [R3+0x1c00], R28 ;  /* 0x001c001c03007388 */ /* 0x000fe20000000800 */
[----:B0-----:R-:W0:Y:S02]  /*0490*/  LDC.64 R12, c[0x0][0x380] ;  /* 0x0000e000ff0c7b82 */ /* 0x001e240000000a00 */
[----:B0-----:R-:W-:-:S04]  /*04a0*/  IMAD.WIDE R34, R25, 0x4, R12 ;  /* 0x0000000419227825 */ /* 0x001fc800078e020c */
[--C-:B------:R-:W-:Y:S01]  /*04b0*/  IMAD.WIDE R36, R19, 0x4, R12.reuse ;  /* 0x0000000413247825 */ /* 0x100fe200078e020c */
[----:B--2---:R-:W-:Y:S04]  /*04c0*/  STS [R3+0x2400], R22 ;  /* 0x0024001603007388 */ /* 0x004fe80000000800 */
[----:B---3--:R-:W-:Y:S04]  /*04d0*/  STS [R3+0x3000], R26 ;  /* 0x0030001a03007388 */ /* 0x008fe80000000800 */
[----:B-----5:R-:W-:Y:S04]  /*04e0*/  STS [R3+0x2800], R24 ;  /* 0x0028001803007388 */ /* 0x020fe80000000800 */
[----:B----4-:R0:W-:Y:S04]  /*04f0*/  STS [R3+0x3400], R14 ;  /* 0x0034000e03007388 */ /* 0x0101e80000000800 */
[----:B------:R-:W-:Y:S04]  /*0500*/  STS [R3+0x2c00], R30 ;  /* 0x002c001e03007388 */ /* 0x000fe80000000800 */
[----:B------:R1:W-:Y:S04]  /*0510*/  STS [R3+0x3800], R16 ;  /* 0x0038001003007388 */ /* 0x0003e80000000800 */
[----:B------:R-:W-:Y:S01]  /*0520*/  STS [R3+0x3c00], R32 ;  /* 0x003c002003007388 */ /* 0x000fe20000000800 */
[----:B------:R-:W-:Y:S06]  /*0530*/  BAR.SYNC.DEFER_BLOCKING 0x0 ;  /* 0x0000000000007b1d */ /* 0x000fec0000010000 */
[----:B------:R-:W2:Y:S04]  /*0540*/  LDS R31, [R3] ;  /* 0x00000000031f7984 */ /* 0x000ea80000000800 */
[----:B------:R-:W3:Y:S04]  /*0550*/  LDS R28, [R3+0x400] ;  /* 0x00040000031c7984 */ /* 0x000ee80000000800 */
[----:B------:R-:W4:Y:S04]  /*0560*/  LDS R21, [R3+0x800] ;  /* 0x0008000003157984 */ /* 0x000f280000000800 */
[----:B------:R-:W5:Y:S04]  /*0570*/  LDS R22, [R3+0xc00] ;  /* 0x000c000003167984 */ /* 0x000f680000000800 */
[----:B------:R-:W5:Y:S01]  /*0580*/  LDS R20, [R3+0x1000] ;  /* 0x0010000003147984 */ /* 0x000f620000000800 */
[----:B0-----:R-:W-:-:S03]  /*0590*/  IMAD.WIDE R14, R18, 0x4, R12 ;  /* 0x00000004120e7825 */ /* 0x001fc600078e020c */
[----:B------:R-:W0:Y:S01]  /*05a0*/  LDS R18, [R3+0x1400] ;  /* 0x0014000003127984 */ /* 0x000e220000000800 */
[----:B-1----:R-:W-:-:S03]  /*05b0*/  IMAD.WIDE R16, R4, 0x4, R12 ;  /* 0x0000000404107825 */ /* 0x002fc600078e020c */
[----:B------:R-:W1:Y:S01]  /*05c0*/  LDS R26, [R3+0x1800] ;  /* 0x00180000031a7984 */ /* 0x000e620000000800 */
[----:B------:R-:W-:-:S03]  /*05d0*/  IMAD.WIDE R4, R5, 0x4, R12 ;  /* 0x0000000405047825 */ /* 0x000fc600078e020c */
[----:B------:R-:W1:Y:S04]  /*05e0*/  LDS R24, [R3+0x1c00] ;  /* 0x001c000003187984 */ /* 0x000e680000000800 */
[----:B--2---:R2:W-:Y:S04]  /*05f0*/  STG.E desc[UR6][R14.64], R31 ;  /* 0x0000001f0e007986 */ /* 0x0045e8000c101906 */
[----:B---3--:R-:W-:Y:S04]  /*0600*/  STG.E desc[UR6][R16.64], R28 ;  /* 0x0000001c10007986 */ /* 0x008fe8000c101906 */
[----:B----4-:R3:W-:Y:S01]  /*0610*/  STG.E desc[UR6][R4.64], R21 ;  /* 0x0000001504007986 */ /* 0x0107e2000c101906 */
[----:B--2---:R-:W-:-:S03]  /*0620*/  IMAD.WIDE R14, R9, 0x4, R12 ;  /* 0x00000004090e7825 */ /* 0x004fc600078e020c */
[----:B------:R-:W-:Y:S04]  /*0630*/  LDS R21, [R3+0x2400] ;  /* 0x0024000003157984 */ /* 0x000fe80000000800 */
[----:B-----5:R-:W-:Y:S01]  /*0640*/  STG.E desc[UR6][R14.64], R22 ;  /* 0x000000160e007986 */ /* 0x020fe2000c101906 */
[----:B---3--:R-:W-:-:S03]  /*0650*/  IMAD.WIDE R4, R23, 0x4, R12 ;  /* 0x0000000417047825 */ /* 0x008fc600078e020c */
[----:B------:R-:W2:Y:S04]  /*0660*/  LDS R22, [R3+0x2000] ;  /* 0x0020000003167984 */ /* 0x000ea80000000800 */
[----:B------:R3:W-:Y:S04]  /*0670*/  STG.E desc[UR6][R4.64], R20 ;  /* 0x0000001404007986 */ /* 0x0007e8000c101906 */
[----:B------:R-:W4:Y:S04]  /*0680*/  LDS R20, [R3+0x2800] ;  /* 0x0028000003147984 */ /* 0x000f280000000800 */
[----:B------:R-:W5:Y:S04]  /*0690*/  LDS R23, [R3+0x2c00] ;  /* 0x002c000003177984 */ /* 0x000f680000000800 */
[----:B------:R-:W5:Y:S04]  /*06a0*/  LDS R17, [R3+0x3000] ;  /* 0x0030000003117984 */ /* 0x000f680000000800 */
[----:B------:R-:W5:Y:S04]  /*06b0*/  LDS R16, [R3+0x3400] ;  /* 0x0034000003107984 */ /* 0x000f680000000800 */
[----:B------:R-:W5:Y:S04]  /*06c0*/  LDS R9, [R3+0x3800] ;  /* 0x0038000003097984 */ /* 0x000f680000000800 */
[----:B------:R-:W5:Y:S01]  /*06d0*/  LDS R28, [R3+0x3c00] ;  /* 0x003c0000031c7984 */ /* 0x000f620000000800 */
[----:B---3--:R-:W-:-:S04]  /*06e0*/  IMAD.WIDE R4, R0, 0x4, R12 ;  /* 0x0000000400047825 */ /* 0x008fc800078e020c */
[--C-:B------:R-:W-:Y:S01]  /*06f0*/  IMAD.WIDE R14, R7, 0x4, R12.reuse ;  /* 0x00000004070e7825 */ /* 0x100fe200078e020c */
[----:B0-----:R0:W-:Y:S03]  /*0700*/  STG.E desc[UR6][R4.64], R18 ;  /* 0x0000001204007986 */ /* 0x0011e6000c101906 */
[--C-:B------:R-:W-:Y:S01]  /*0710*/  IMAD.WIDE R30, R27, 0x4, R12.reuse ;  /* 0x000000041b1e7825 */ /* 0x100fe200078e020c */
[----:B-1----:R-:W-:Y:S03]  /*0720*/  STG.E desc[UR6][R14.64], R26 ;  /* 0x0000001a0e007986 */ /* 0x002fe6000c101906 */
[----:B------:R-:W-:-:S04]  /*0730*/  IMAD.WIDE R32, R2, 0x4, R12 ;  /* 0x0000000402207825 */ /* 0x000fc800078e020c */
[----:B0-----:R-:W-:-:S04]  /*0740*/  IMAD.WIDE R4, R11, 0x4, R12 ;  /* 0x000000040b047825 */ /* 0x001fc800078e020c */
[--C-:B------:R-:W-:Y:S01]  /*0750*/  IMAD.WIDE R2, R8, 0x4, R12.reuse ;  /* 0x0000000408027825 */ /* 0x100fe200078e020c */
[----:B------:R-:W-:Y:S03]  /*0760*/  STG.E desc[UR6][R4.64], R24 ;  /* 0x0000001804007986 */ /* 0x000fe6000c101906 */
[--C-:B------:R-:W-:Y:S01]  /*0770*/  IMAD.WIDE R10, R10, 0x4, R12.reuse ;  /* 0x000000040a0a7825 */ /* 0x100fe200078e020c */
[----:B--2---:R-:W-:Y:S03]  /*0780*/  STG.E desc[UR6][R30.64], R22 ;  /* 0x000000161e007986 */ /* 0x004fe6000c101906 */
[--C-:B------:R-:W-:Y:S01]  /*0790*/  IMAD.WIDE R6, R6, 0x4, R12.reuse ;  /* 0x0000000406067825 */ /* 0x100fe200078e020c */
[----:B------:R-:W-:Y:S03]  /*07a0*/  STG.E desc[UR6][R32.64], R21 ;  /* 0x0000001520007986 */ /* 0x000fe6000c101906 */
[----:B------:R-:W-:Y:S01]  /*07b0*/  IMAD.WIDE R12, R29, 0x4, R12 ;  /* 0x000000041d0c7825 */ /* 0x000fe200078e020c */
[----:B----4-:R-:W-:Y:S04]  /*07c0*/  STG.E desc[UR6][R34.64], R20 ;  /* 0x0000001422007986 */ /* 0x010fe8000c101906 */
[----:B-----5:R-:W-:Y:S04]  /*07d0*/  STG.E desc[UR6][R2.64], R23 ;  /* 0x0000001702007986 */ /* 0x020fe8000c101906 */
[----:B------:R-:W-:Y:S04]  /*07e0*/  STG.E desc[UR6][R36.64], R17 ;  /* 0x0000001124007986 */ /* 0x000fe8000c101906 */
[----:B------:R-:W-:Y:S04]  /*07f0*/  STG.E desc[UR6][R10.64], R16 ;  /* 0x000000100a007986 */ /* 0x000fe8000c101906 */
[----:B------:R-:W-:Y:S04]  /*0800*/  STG.E desc[UR6][R6.64], R9 ;  /* 0x0000000906007986 */ /* 0x000fe8000c101906 */
[----:B------:R-:W-:Y:S01]  /*0810*/  STG.E desc[UR6][R12.64], R28 ;  /* 0x0000001c0c007986 */ /* 0x000fe2000c101906 */
[----:B------:R-:W-:Y:S05]  /*0820*/  EXIT ;  /* 0x000000000000794d */ /* 0x000fea0003800000 */
.L_x_8:
        /* <DEDUP_REMOVED lines=13> */
.L_x_18:


//--------------------- .text.transposeCoalesced  --------------------------
	.section	.text.transposeCoalesced,"ax",@progbits
	.align	128
        .global         transposeCoalesced
        .type           transposeCoalesced,@function
        .size           transposeCoalesced,(.L_x_19 - transposeCoalesced)
        .other          transposeCoalesced,@"STO_CUDA_ENTRY STV_DEFAULT"
transposeCoalesced:
.text.transposeCoalesced:
        /* <DEDUP_REMOVED lines=13> */
[C---:B------:R-:W-:Y:S01]  /*00d0*/  LEA R11, R2.reuse, R29, 0x8 ;  /* 0x0000001d020b7211 */ /* 0x040fe200078e40ff */
[--C-:B----4-:R-:W-:Y:S01]  /*00e0*/  IMAD.WIDE R8, R29, 0x4, R12.reuse ;  /* 0x000000041d087825 */ /* 0x110fe200078e020c */
[CC--:B------:R-:W-:Y:S02]  /*00f0*/  LEA R19, R2.reuse, R21.reuse, 0x8 ;  /* 0x0000001502137211 */ /* 0x0c0fe400078e40ff */
[CC--:B------:R-:W-:Y:S01]  /*0100*/  LEA R15, R2.reuse, R21.reuse, 0x9 ;  /* 0x00000015020f7211 */ /* 0x0c0fe200078e48ff */
[--C-:B------:R-:W-:Y:S01]  /*0110*/  IMAD.WIDE R26, R21, 0x4, R12.reuse ;  /* 0x00000004151a7825 */ /* 0x100fe200078e020c */
[C---:B------:R-:W-:Y:S01]  /*0120*/  LEA R21, R2.reuse, R21, 0xb ;  /* 0x0000001502157211 */ /* 0x040fe200078e58ff */
[----:B--2---:R-:W2:Y:S01]  /*0130*/  LDG.E R3, desc[UR6][R8.64] ;  /* 0x0000000608037981 */ /* 0x004ea2000c1e1900 */
[----:B------:R-:W-:Y:S01]  /*0140*/  LEA R29, R2, R29, 0x9 ;  /* 0x0000001d021d7211 */ /* 0x000fe200078e48ff */
[--C-:B------:R-:W-:Y:S02]  /*0150*/  IMAD.WIDE R10, R11, 0x4, R12.reuse ;  /* 0x000000040b0a7825 */ /* 0x100fe400078e020c */
[----:B------:R0:W3:Y:S01]  /*0160*/  LDG.E R25, desc[UR6][R26.64] ;  /* 0x000000061a197981 */ /* 0x0000e2000c1e1900 */
[----:B------:R-:W1:Y:S01]  /*0170*/  S2UR UR5, SR_CgaCtaId ;  /* 0x00000000000579c3 */ /* 0x000e620000008800 */
[----:B------:R-:W-:-:S02]  /*0180*/  IMAD.WIDE R18, R19, 0x4, R12 ;  /* 0x0000000413127825 */ /* 0x000fc400078e020c */
[----:B------:R4:W5:Y:S02]  /*0190*/  LDG.E R8, desc[UR6][R10.64] ;  /* 0x000000060a087981 */ /* 0x000964000c1e1900 */
[--C-:B------:R-:W-:Y:S01]  /*01a0*/  IMAD.WIDE R22, R21, 0x4, R12.reuse ;  /* 0x0000000415167825 */ /* 0x100fe200078e020c */
[CC--:B0-----:R-:W-:Y:S01]  /*01b0*/  LEA R26, R2.reuse, R21.reuse, 0x8 ;  /* 0x00000015021a7211 */ /* 0x0c1fe200078e40ff */
[----:B------:R0:W5:Y:S01]  /*01c0*/  LDG.E R24, desc[UR6][R18.64] ;  /* 0x0000000612187981 */ /* 0x000162000c1e1900 */
[CC--:B------:R-:W-:Y:S01]  /*01d0*/  LEA R27, R2.reuse, R21.reuse, 0x9 ;  /* 0x00000015021b7211 */ /* 0x0c0fe200078e48ff */
[--C-:B------:R-:W-:Y:S01]  /*01e0*/  IMAD.WIDE R16, R15, 0x4, R12.reuse ;  /* 0x000000040f107825 */ /* 0x100fe200078e020c */
[C---:B------:R-:W-:Y:S01]  /*01f0*/  LEA R21, R2.reuse, R21, 0xa ;  /* 0x0000001502157211 */ /* 0x040fe200078e50ff */
[----:B------:R1:W5:Y:S02]  /*0200*/  LDG.E R9, desc[UR6][R22.64] ;  /* 0x0000000616097981 */ /* 0x000364000c1e1900 */
[--C-:B----4-:R-:W-:Y:S01]  /*0210*/  IMAD.WIDE R10, R29, 0x4, R12.reuse ;  /* 0x000000041d0a7825 */ /* 0x110fe200078e020c */
[----:B------:R-:W-:Y:S01]  /*0220*/  LEA R15, R2, R15, 0x8 ;  /* 0x0000000f020f7211 */ /* 0x000fe200078e40ff */
[----:B------:R-:W4:Y:S02]  /*0230*/  LDG.E R20, desc[UR6][R16.64] ;  /* 0x0000000610147981 */ /* 0x000f24000c1e1900 */
[----:B0-----:R-:W-:-:S02]  /*0240*/  IMAD.WIDE R18, R26, 0x4, R12 ;  /* 0x000000041a127825 */ /* 0x001fc400078e020c */
[----:B------:R0:W4:Y:S02]  /*0250*/  LDG.E R26, desc[UR6][R10.64] ;  /* 0x000000060a1a7981 */ /* 0x000124000c1e1900 */
[----:B-1----:R-:W-:Y:S01]  /*0260*/  IMAD.WIDE R22, R21, 0x4, R12 ;  /* 0x0000000415167825 */ /* 0x002fe200078e020c */
[----:B0-----:R-:W-:-:S03]  /*0270*/  LEA R11, R2, R27, 0x8 ;  /* 0x0000001b020b7211 */ /* 0x001fc600078e40ff */
[----:B------:R-:W-:-:S04]  /*0280*/  IMAD.WIDE R14, R15, 0x4, R12 ;  /* 0x000000040f0e7825 */ /* 0x000fc800078e020c */
[--C-:B------:R-:W-:Y:S01]  /*0290*/  IMAD.WIDE R10, R11, 0x4, R12.reuse ;  /* 0x000000040b0a7825 */ /* 0x100fe200078e020c */
[----:B------:R0:W4:Y:S03]  /*02a0*/  LDG.E R28, desc[UR6][R14.64] ;  /* 0x000000060e1c7981 */ /* 0x000126000c1e1900 */
[----:B------:R-:W-:Y:S02]  /*02b0*/  IMAD.WIDE R16, R27, 0x4, R12 ;  /* 0x000000041b107825 */ /* 0x000fe400078e020c */
[----:B------:R1:W4:Y:S01]  /*02c0*/  LDG.E R27, desc[UR6][R22.64] ;  /* 0x00000006161b7981 */ /* 0x000322000c1e1900 */
[----:B------:R-:W-:-:S03]  /*02d0*/  LEA R29, R2, R29, 0x8 ;  /* 0x0000001d021d7211 */ /* 0x000fc600078e40ff */
[----:B------:R1:W4:Y:S01]  /*02e0*/  LDG.E R10, desc[UR6][R10.64] ;  /* 0x000000060a0a7981 */ /* 0x000322000c1e1900 */
[----:B0-----:R-:W-:-:S03]  /*02f0*/  LEA R15, R2, R21, 0x8 ;  /* 0x00000015020f7211 */ /* 0x001fc600078e40ff */
[----:B------:R-:W4:Y:S01]  /*0300*/  LDG.E R16, desc[UR6][R16.64] ;  /* 0x0000000610107981 */ /* 0x000f22000c1e1900 */
[----:B-1----:R-:W-:-:S04]  /*0310*/  LEA R23, R2, R21, 0x9 ;  /* 0x0000001502177211 */ /* 0x002fc800078e48ff */
[----:B------:R-:W-:Y:S01]  /*0320*/  LEA R11, R2, R23, 0x8 ;  /* 0x00000017020b7211 */ /* 0x000fe200078e40ff */
[--C-:B------:R-:W-:Y:S01]  /*0330*/  IMAD.WIDE R14, R15, 0x4, R12.reuse ;  /* 0x000000040f0e7825 */ /* 0x100fe200078e020c */
[----:B------:R0:W4:Y:S03]  /*0340*/  LDG.E R17, desc[UR6][R18.64] ;  /* 0x0000000612117981 */ /* 0x000126000c1e1900 */
[--C-:B------:R-:W-:Y:S02]  /*0350*/  IMAD.WIDE R22, R23, 0x4, R12.reuse ;  /* 0x0000000417167825 */ /* 0x100fe400078e020c */
[----:B------:R-:W4:Y:S04]  /*0360*/  LDG.E R15, desc[UR6][R14.64] ;  /* 0x000000060e0f7981 */ /* 0x000f28000c1e1900 */
[----:B------:R-:W4:Y:S01]  /*0370*/  LDG.E R22, desc[UR6][R22.64] ;  /* 0x0000000616167981 */ /* 0x000f22000c1e1900 */
[----:B0-----:R-:W-:-:S04]  /*0380*/  IMAD.WIDE R18, R29, 0x4, R12 ;  /* 0x000000041d127825 */ /* 0x001fc800078e020c */
[----:B------:R-:W-:Y:S01]  /*0390*/  IMAD.WIDE R12, R11, 0x4, R12 ;  /* 0x000000040b0c7825 */ /* 0x000fe200078e020c */
[----:B------:R0:W4:Y:S05]  /*03a0*/  LDG.E R29, desc[UR6][R18.64] ;  /* 0x00000006121d7981 */ /* 0x00012a000c1e1900 */
[----:B------:R-:W4:Y:S01]  /*03b0*/  LDG.E R12, desc[UR6][R12.64] ;  /* 0x000000060c0c7981 */ /* 0x000f22000c1e1900 */
[----:B------:R-:W-:Y:S02]  /*03c0*/  UMOV UR4, 0x400 ;  /* 0x0000040000047882 */ /* 0x000fe40000000000 */
[----:B------:R-:W-:-:S06]  /*03d0*/  ULEA UR4, UR5, UR4, 0x18 ;  /* 0x0000000405047291 */ /* 0x000fcc000f8ec0ff */
[----:B0-----:R-:W-:-:S04]  /*03e0*/  LEA R18, R5, UR4, 0x2 ;  /* 0x0000000405127c11 */ /* 0x001fc8000f8e10ff */
[----:B------:R-:W-:Y:S01]  /*03f0*/  LEA R21, R7, R18, 0x8 ;  /* 0x0000001207157211 */ /* 0x000fe200078e40ff */
[----:B------:R-:W-:-:S05]  /*0400*/  IMAD R14, R5, 0xfc, R18 ;  /* 0x000000fc050e7824 */ /* 0x000fca00078e0212 */
[----:B------:R-:W-:Y:S02]  /*0410*/  LEA R14, R7, R14, 0x2 ;  /* 0x0000000e070e7211 */ /* 0x000fe400078e10ff */
[----:B------:R-:W-:Y:S01]  /*0420*/  LEA R5, R4, R5, 0x6 ;  /* 0x0000000504057211 */ /* 0x000fe200078e30ff */
[----:B--2---:R-:W-:Y:S04]  /*0430*/  STS [R21+0x1000], R3 ;  /* 0x0010000315007388 */ /* 0x004fe80000000800 */
[----:B---3--:R-:W-:Y:S04]  /*0440*/  STS [R21], R25 ;  /* 0x0000001915007388 */ /* 0x008fe80000000800 */
[----:B-----5:R-:W-:Y:S04]  /*0450*/  STS [R21+0x1400], R8 ;  /* 0x0014000815007388 */ /* 0x020fe80000000800 */
[----:B------:R-:W-:Y:S04]  /*0460*/  STS [R21+0x400], R24 ;  /* 0x0004001815007388 */ /* 0x000fe80000000800 */
[----:B------:R-:W-:Y:S04]  /*0470*/  STS [R21+0x2000], R9 ;  /* 0x0020000915007388 */ /* 0x000fe80000000800 */
[----:B----4-:R-:W-:Y:S04]  /*0480*/  STS [R21+0x800], R20 ;  /* 0x0008001415007388 */ /* 0x010fe80000000800 */
[----:B------:R-:W-:Y:S04]  /*0490*/  STS [R21+0x1800], R26 ;  /* 0x0018001a15007388 */ /* 0x000fe80000000800 */
[----:B------:R-:W-:Y:S04]  /*04a0*/  STS [R21+0xc00], R28 ;  /* 0x000c001c15007388 */ /* 0x000fe80000000800 */
[----:B------:R-:W-:Y:S04]  /*04b0*/  STS [R21+0x3000], R27 ;  /* 0x0030001b15007388 */ /* 0x000fe80000000800 */
[----:B------:R0:W-:Y:S04]  /*04c0*/  STS [R21+0x2c00], R10 ;  /* 0x002c000a15007388 */ /* 0x0001e80000000800 */
[----:B------:R-:W-:Y:S01]  /*04d0*/  STS [R21+0x2800], R16 ;  /* 0x0028001015007388 */ /* 0x000fe20000000800 */
[----:B0-----:R-:W0:Y:S03]  /*04e0*/  LDC.64 R10, c[0x0][0x380] ;  /* 0x0000e000ff0a7b82 */ /* 0x001e260000000a00 */
[----:B------:R-:W-:Y:S04]  /*04f0*/  STS [R21+0x2400], R17 ;  /* 0x0024001115007388 */ /* 0x000fe80000000800 */
[----:B------:R-:W-:Y:S04]  /*0500*/  STS [R21+0x3400], R15 ;  /* 0x0034000f15007388 */ /* 0x000fe80000000800 */
[----:B------:R-:W-:Y:S04]  /*0510*/  STS [R21+0x3800], R22 ;  /* 0x0038001615007388 */ /* 0x000fe80000000800 */
[----:B------:R-:W-:Y:S04]  /*0520*/  STS [R21+0x1c00], R29 ;  /* 0x001c001d15007388 */ /* 0x000fe80000000800 */
[----:B------:R-:W-:Y:S01]  /*0530*/  STS [R21+0x3c00], R12 ;  /* 0x003c000c15007388 */ /* 0x000fe20000000800 */
[----:B------:R-:W-:Y:S01]  /*0540*/  BAR.SYNC.DEFER_BLOCKING 0x0 ;  /* 0x0000000000007b1d */ /* 0x000fe20000010000 */
[----:B------:R-:W-:-:S05]  /*0550*/  LEA R20, R6, R7, 0x6 ;  /* 0x0000000706147211 */ /* 0x000fca00078e30ff */
[----:B------:R-:W1:Y:S04]  /*0560*/  LDS R13, [R14] ;  /* 0x000000000e0d7984 */ /* 0x000e680000000800 */
[----:B------:R-:W2:Y:S04]  /*0570*/  LDS R19, [R14+0x10] ;  /* 0x000010000e137984 */ /* 0x000ea80000000800 */
[----:B------:R-:W3:Y:S04]  /*0580*/  LDS R9, [R14+0x20] ;  /* 0x000020000e097984 */ /* 0x000ee80000000800 */
[----:B------:R-:W4:Y:S01]  /*0590*/  LDS R28, [R14+0x30] ;  /* 0x000030000e1c7984 */ /* 0x000f220000000800 */
[----:B------:R-:W-:-:S03]  /*05a0*/  IMAD R20, R0, R20, R5 ;  /* 0x0000001400147224 */ /* 0x000fc600078e0205 */
[----:B------:R-:W5:Y:S04]  /*05b0*/  LDS R3, [R14+0x40] ;  /* 0x000040000e037984 */ /* 0x000f680000000800 */
[----:B------:R-:W5:Y:S01]  /*05c0*/  LDS R22, [R14+0x50] ;  /* 0x000050000e167984 */ /* 0x000f620000000800 */
[----:B------:R-:W-:-:S03]  /*05d0*/  LEA R7, R2, R20, 0x8 ;  /* 0x0000001402077211 */ /* 0x000fc600078e40ff */
[----:B------:R-:W5:Y:S04]  /*05e0*/  LDS R24, [R14+0x60] ;  /* 0x000060000e187984 */ /* 0x000f680000000800 */
[----:B------:R-:W5:Y:S01]  /*05f0*/  LDS R26, [R14+0x70] ;  /* 0x000070000e1a7984 */ /* 0x000f620000000800 */
[----:B0-----:R-:W-:-:S03]  /*0600*/  IMAD.WIDE R4, R20, 0x4, R10 ;  /* 0x0000000414047825 */ /* 0x001fc600078e020a */
[----:B------:R-:W0:Y:S01]  /*0610*/  LDS R29, [R14+0x80] ;  /* 0x000080000e1d7984 */ /* 0x000e220000000800 */
[----:B------:R-:W-:-:S03]  /*0620*/  IMAD.WIDE R6, R7, 0x4, R10 ;  /* 0x0000000407067825 */ /* 0x000fc600078e020a */
[----:B------:R-:W0:Y:S04]  /*0630*/  LDS R25, [R14+0x90] ;  /* 0x000090000e197984 */ /* 0x000e280000000800 */
[----:B------:R-:W0:Y:S04]  /*0640*/  LDS R18, [R14+0xa0] ;  /* 0x0000a0000e127984 */ /* 0x000e280000000800 */
[----:B------:R-:W0:Y:S04]  /*0650*/  LDS R0, [R14+0xb0] ;  /* 0x0000b0000e007984 */ /* 0x000e280000000800 */
[----:B------:R-:W0:Y:S04]  /*0660*/  LDS R27, [R14+0xc0] ;  /* 0x0000c0000e1b7984 */ /* 0x000e280000000800 */
[----:B-1----:R1:W-:Y:S04]  /*0670*/  STG.E desc[UR6][R4.64], R13 ;  /* 0x0000000d04007986 */ /* 0x0023e8000c101906 */
[----:B------:R-:W0:Y:S04]  /*0680*/  LDS R23, [R14+0xd0] ;  /* 0x0000d0000e177984 */ /* 0x000e280000000800 */
[----:B--2---:R2:W-:Y:S04]  /*0690*/  STG.E desc[UR6][R6.64], R19 ;  /* 0x0000001306007986 */ /* 0x0045e8000c101906 */
[----:B------:R-:W0:Y:S04]  /*06a0*/  LDS R21, [R14+0xe0] ;  /* 0x0000e0000e157984 */ /* 0x000e280000000800 */
[----:B------:R5:W0:Y:S01]  /*06b0*/  LDS R19, [R14+0xf0] ;  /* 0x0000f0000e137984 */ /* 0x000a220000000800 */
[----:B------:R-:W-:-:S02]  /*06c0*/  LEA R17, R2, R20, 0x9 ;  /* 0x0000001402117211 */ /* 0x000fc400078e48ff */
[C---:B------:R-:W-:Y:S02]  /*06d0*/  LEA R8, R2.reuse, R20, 0xa ;  /* 0x0000001402087211 */ /* 0x040fe400078e50ff */
[C---:B------:R-:W-:Y:S01]  /*06e0*/  LEA R15, R2.reuse, R17, 0x8 ;  /* 0x00000011020f7211 */ /* 0x040fe200078e40ff */
[--C-:B------:R-:W-:Y:S01]  /*06f0*/  IMAD.WIDE R16, R17, 0x4, R10.reuse ;  /* 0x0000000411107825 */ /* 0x100fe200078e020a */
[CC--:B------:R-:W-:Y:S02]  /*0700*/  LEA R12, R2.reuse, R8.reuse, 0x9 ;  /* 0x00000008020c7211 */ /* 0x0c0fe400078e48ff */
[C---:B-1----:R-:W-:Y:S01]  /*0710*/  LEA R13, R2.reuse, R8, 0x8 ;  /* 0x00000008020d7211 */ /* 0x042fe200078e40ff */
[--C-:B------:R-:W-:Y:S01]  /*0720*/  IMAD.WIDE R4, R15, 0x4, R10.reuse ;  /* 0x000000040f047825 */ /* 0x100fe200078e020a */
[----:B---3--:R1:W-:Y:S01]  /*0730*/  STG.E desc[UR6][R16.64], R9 ;  /* 0x0000000910007986 */ /* 0x0083e2000c101906 */
[----:B------:R-:W-:Y:S02]  /*0740*/  LEA R15, R2, R12, 0x8 ;  /* 0x0000000c020f7211 */ /* 0x000fe400078e40ff */
[--C-:B--2---:R-:W-:Y:S01]  /*0750*/  IMAD.WIDE R6, R8, 0x4, R10.reuse ;  /* 0x0000000408067825 */ /* 0x104fe200078e020a */
[----:B----4-:R-:W-:Y:S03]  /*0760*/  STG.E desc[UR6][R4.64], R28 ;  /* 0x0000001c04007986 */ /* 0x010fe6000c101906 */
[----:B-----5:R-:W-:Y:S01]  /*0770*/  IMAD.WIDE R14, R15, 0x4, R10 ;  /* 0x000000040f0e7825 */ /* 0x020fe200078e020a */
[----:B------:R2:W-:Y:S01]  /*0780*/  STG.E desc[UR6][R6.64], R3 ;  /* 0x0000000306007986 */ /* 0x0005e2000c101906 */
[----:B-1----:R-:W-:-:S02]  /*0790*/  LEA R17, R2, R20, 0xb ;  /* 0x0000001402117211 */ /* 0x002fc400078e58ff */
[--C-:B------:R-:W-:Y:S02]  /*07a0*/  IMAD.WIDE R8, R13, 0x4, R10.reuse ;  /* 0x000000040d087825 */ /* 0x100fe400078e020a */
[-C--:B------:R-:W-:Y:S02]  /*07b0*/  LEA R20, R2, R17.reuse, 0x9 ;  /* 0x0000001102147211 */ /* 0x080fe400078e48ff */
[--C-:B------:R-:W-:Y:S01]  /*07c0*/  IMAD.WIDE R12, R12, 0x4, R10.reuse ;  /* 0x000000040c0c7825 */ /* 0x100fe200078e020a */
[CC--:B------:R-:W-:Y:S02]  /*07d0*/  LEA R16, R2.reuse, R17.reuse, 0x8 ;  /* 0x0000001102107211 */ /* 0x0c0fe400078e40ff */
[C---:B--2---:R-:W-:Y:S01]  /*07e0*/  LEA R3, R2.reuse, R17, 0xa ;  /* 0x0000001102037211 */ /* 0x044fe200078e50ff */
[----:B------:R1:W-:Y:S01]  /*07f0*/  STG.E desc[UR6][R8.64], R22 ;  /* 0x0000001608007986 */ /* 0x0003e2000c101906 */
[----:B------:R-:W-:Y:S01]  /*0800*/  IMAD.WIDE R4, R17, 0x4, R10 ;  /* 0x0000000411047825 */ /* 0x000fe200078e020a */
[----:B------:R-:W-:-:S02]  /*0810*/  LEA R28, R2, R20, 0x8 ;  /* 0x00000014021c7211 */ /* 0x000fc400078e40ff */
[----:B------:R2:W-:Y:S01]  /*0820*/  STG.E desc[UR6][R12.64], R24 ;  /* 0x000000180c007986 */ /* 0x0005e2000c101906 */
[----:B------:R-:W-:Y:S01]  /*0830*/  LEA R17, R2, R3, 0x9 ;  /* 0x0000000302117211 */ /* 0x000fe200078e48ff */
[--C-:B------:R-:W-:Y:S02]  /*0840*/  IMAD.WIDE R6, R16, 0x4, R10.reuse ;  /* 0x0000000410067825 */ /* 0x100fe400078e020a */
[----:B------:R3:W-:Y:S02]  /*0850*/  STG.E desc[UR6][R14.64], R26 ;  /* 0x0000001a0e007986 */ /* 0x0007e4000c101906 */
[--C-:B-1----:R-:W-:Y:S01]  /*0860*/  IMAD.WIDE R8, R20, 0x4, R10.reuse ;  /* 0x0000000414087825 */ /* 0x102fe200078e020a */
[----:B------:R-:W-:Y:S01]  /*0870*/  LEA R20, R2, R17, 0x8 ;  /* 0x0000001102147211 */ /* 0x000fe200078e40ff */
[----:B0-----:R-:W-:Y:S02]  /*0880*/  STG.E desc[UR6][R4.64], R29 ;  /* 0x0000001d04007986 */ /* 0x001fe4000c101906 */
[----:B--2---:R-:W-:Y:S01]  /*0890*/  IMAD.WIDE R12, R28, 0x4, R10 ;  /* 0x000000041c0c7825 */ /* 0x004fe200078e020a */
[----:B---3--:R-:W-:-:S03]  /*08a0*/  LEA R15, R2, R3, 0x8 ;  /* 0x00000003020f7211 */ /* 0x008fc600078e40ff */
        /* <DEDUP_REMOVED lines=12> */
.L_x_9:
        /* <DEDUP_REMOVED lines=9> */
.L_x_19:


//--------------------- .text.transposeNaive      --------------------------
	.section	.text.transposeNaive,"ax",@progbits
	.align	128
        .global         transposeNaive
        .type           transposeNaive,@function
        .size           transposeNaive,(.L_x_20 - transposeNaive)
        .other          transposeNaive,@"STO_CUDA_ENTRY STV_DEFAULT"
transposeNaive:
.text.transposeNaive:
        /* <DEDUP_REMOVED lines=10> */
[----:B---3--:R-:W-:Y:S02]  /*00a0*/  LEA R11, R11, R4, 0x6 ;  /* 0x000000040b0b7211 */ /* 0x008fe400078e30ff */
[----:B------:R-:W0:Y:S03]  /*00b0*/  LDC.64 R4, c[0x0][0x380] ;  /* 0x0000e000ff047b82 */ /* 0x000e260000000a00 */
[----:B------:R-:W-:-:S04]  /*00c0*/  IMAD R7, R11, R10, R6 ;  /* 0x0000000a0b077224 */ /* 0x000fc800078e0206 */
[----:B----4-:R-:W-:-:S05]  /*00d0*/  IMAD.WIDE R8, R7, 0x4, R2 ;  /* 0x0000000407087825 */ /* 0x010fca00078e0202 */
[----:B--2---:R-:W2:Y:S01]  /*00e0*/  LDG.E R15, desc[UR4][R8.64] ;  /* 0x00000004080f7981 */ /* 0x004ea2000c1e1900 */
[----:B------:R-:W-:Y:S01]  /*00f0*/  IMAD R11, R6, R10, R11 ;  /* 0x0000000a060b7224 */ /* 0x000fe200078e020b */
[----:B------:R-:W-:-:S03]  /*0100*/  LEA R13, R0, R7, 0x8 ;  /* 0x00000007000d7211 */ /* 0x000fc600078e40ff */
[----:B0-----:R-:W-:-:S04]  /*0110*/  IMAD.WIDE R4, R11, 0x4, R4 ;  /* 0x000000040b047825 */ /* 0x001fc800078e0204 */
[----:B------:R-:W-:Y:S01]  /*0120*/  IMAD.WIDE R10, R13, 0x4, R2 ;  /* 0x000000040d0a7825 */ /* 0x000fe200078e0202 */
[----:B--2---:R0:W-:Y:S05]  /*0130*/  STG.E desc[UR4][R4.64], R15 ;  /* 0x0000000f04007986 */ /* 0x0041ea000c101904 */
[----:B------:R-:W2:Y:S01]  /*0140*/  LDG.E R11, desc[UR4][R10.64] ;  /* 0x000000040a0b7981 */ /* 0x000ea2000c1e1900 */
[----:B------:R-:W-:-:S05]  /*0150*/  LEA R17, R0, R7, 0x9 ;  /* 0x0000000700117211 */ /* 0x000fca00078e48ff */
[--C-:B------:R-:W-:Y:S01]  /*0160*/  IMAD.WIDE R12, R17, 0x4, R2.reuse ;  /* 0x00000004110c7825 */ /* 0x100fe200078e0202 */
[C---:B------:R-:W-:Y:S01]  /*0170*/  LEA R9, R0.reuse, R17, 0x8 ;  /* 0x0000001100097211 */ /* 0x040fe200078e40ff */
[----:B--2---:R1:W-:Y:S04]  /*0180*/  STG.E desc[UR4][R4.64+0x10], R11 ;  /* 0x0000100b04007986 */ /* 0x0043e8000c101904 */
[----:B------:R-:W2:Y:S01]  /*0190*/  LDG.E R13, desc[UR4][R12.64] ;  /* 0x000000040c0d7981 */ /* 0x000ea2000c1e1900 */
[--C-:B------:R-:W-:Y:S01]  /*01a0*/  IMAD.WIDE R8, R9, 0x4, R2.reuse ;  /* 0x0000000409087825 */ /* 0x100fe200078e0202 */
[C---:B------:R-:W-:Y:S02]  /*01b0*/  LEA R17, R0.reuse, R7, 0xa ;  /* 0x0000000700117211 */ /* 0x040fe400078e50ff */
[----:B--2---:R2:W-:Y:S04]  /*01c0*/  STG.E desc[UR4][R4.64+0x20], R13 ;  /* 0x0000200d04007986 */ /* 0x0045e8000c101904 */
[----:B------:R-:W3:Y:S01]  /*01d0*/  LDG.E R9, desc[UR4][R8.64] ;  /* 0x0000000408097981 */ /* 0x000ee2000c1e1900 */
[----:B0-----:R-:W-:Y:S01]  /*01e0*/  IMAD.WIDE R14, R17, 0x4, R2 ;  /* 0x00000004110e7825 */ /* 0x001fe200078e0202 */
[----:B------:R-:W-:-:S02]  /*01f0*/  LEA R19, R0, R17, 0x8 ;  /* 0x0000001100137211 */ /* 0x000fc400078e40ff */
[----:B---3--:R0:W-:Y:S04]  /*0200*/  STG.E desc[UR4][R4.64+0x30], R9 ;  /* 0x0000300904007986 */ /* 0x0081e8000c101904 */
[----:B------:R-:W3:Y:S01]  /*0210*/  LDG.E R15, desc[UR4][R14.64] ;  /* 0x000000040e0f7981 */ /* 0x000ee2000c1e1900 */
[--C-:B-1----:R-:W-:Y:S01]  /*0220*/  IMAD.WIDE R10, R19, 0x4, R2.reuse ;  /* 0x00000004130a7825 */ /* 0x102fe200078e0202 */
[C---:B------:R-:W-:Y:S02]  /*0230*/  LEA R17, R0.reuse, R17, 0x9 ;  /* 0x0000001100117211 */ /* 0x040fe400078e48ff */
[----:B---3--:R1:W-:Y:S04]  /*0240*/  STG.E desc[UR4][R4.64+0x40], R15 ;  /* 0x0000400f04007986 */ /* 0x0083e8000c101904 */
[----:B------:R-:W3:Y:S01]  /*0250*/  LDG.E R11, desc[UR4][R10.64] ;  /* 0x000000040a0b7981 */ /* 0x000ee2000c1e1900 */
[----:B--2---:R-:W-:Y:S01]  /*0260*/  IMAD.WIDE R12, R17, 0x4, R2 ;  /* 0x00000004110c7825 */ /* 0x004fe200078e0202 */
[----:B------:R-:W-:-:S02]  /*0270*/  LEA R17, R0, R17, 0x8 ;  /* 0x0000001100117211 */ /* 0x000fc400078e40ff */
[----:B---3--:R2:W-:Y:S04]  /*0280*/  STG.E desc[UR4][R4.64+0x50], R11 ;  /* 0x0000500b04007986 */ /* 0x0085e8000c101904 */
[----:B------:R-:W3:Y:S01]  /*0290*/  LDG.E R13, desc[UR4][R12.64] ;  /* 0x000000040c0d7981 */ /* 0x000ee2000c1e1900 */
[--C-:B0-----:R-:W-:Y:S01]  /*02a0*/  IMAD.WIDE R8, R17, 0x4, R2.reuse ;  /* 0x0000000411087825 */ /* 0x101fe200078e0202 */
[C---:B------:R-:W-:Y:S02]  /*02b0*/  LEA R17, R0.reuse, R7, 0xb ;  /* 0x0000000700117211 */ /* 0x040fe400078e58ff */
[----:B---3--:R0:W-:Y:S04]  /*02c0*/  STG.E desc[UR4][R4.64+0x60], R13 ;  /* 0x0000600d04007986 */ /* 0x0081e8000c101904 */
[----:B------:R-:W3:Y:S01]  /*02d0*/  LDG.E R9, desc[UR4][R8.64] ;  /* 0x0000000408097981 */ /* 0x000ee2000c1e1900 */
[----:B------:R-:W-:Y:S01]  /*02e0*/  IMAD.WIDE R6, R17, 0x4, R2 ;  /* 0x0000000411067825 */ /* 0x000fe200078e0202 */
[----:B-1----:R-:W-:-:S02]  /*02f0*/  LEA R15, R0, R17, 0x8 ;  /* 0x00000011000f7211 */ /* 0x002fc400078e40ff */
[----:B---3--:R1:W-:Y:S04]  /*0300*/  STG.E desc[UR4][R4.64+0x70], R9 ;  /* 0x0000700904007986 */ /* 0x0083e8000c101904 */
[----:B------:R-:W3:Y:S01]  /*0310*/  LDG.E R7, desc[UR4][R6.64] ;  /* 0x0000000406077981 */ /* 0x000ee2000c1e1900 */
[--C-:B--2---:R-:W-:Y:S01]  /*0320*/  IMAD.WIDE R10, R15, 0x4, R2.reuse ;  /* 0x000000040f0a7825 */ /* 0x104fe200078e0202 */
[C---:B------:R-:W-:Y:S02]  /*0330*/  LEA R15, R0.reuse, R17, 0x9 ;  /* 0x00000011000f7211 */ /* 0x040fe400078e48ff */
[----:B---3--:R2:W-:Y:S04]  /*0340*/  STG.E desc[UR4][R4.64+0x80], R7 ;  /* 0x0000800704007986 */ /* 0x0085e8000c101904 */
        /* <DEDUP_REMOVED lines=11> */
[----:B---3--:R-:W-:Y:S04]  /*0400*/  STG.E desc[UR4][R4.64+0xb0], R9 ;  /* 0x0000b00904007986 */ /* 0x008fe8000c101904 */
[----:B------:R-:W2:Y:S01]  /*0410*/  LDG.E R7, desc[UR4][R6.64] ;  /* 0x0000000406077981 */ /* 0x000ea2000c1e1900 */
[--C-:B0-----:R-:W-:Y:S01]  /*0420*/  IMAD.WIDE R10, R15, 0x4, R2.reuse ;  /* 0x000000040f0a7825 */ /* 0x101fe200078e0202 */
[C---:B------:R-:W-:Y:S02]  /*0430*/  LEA R17, R0.reuse, R17, 0x9 ;  /* 0x0000001100117211 */ /* 0x040fe400078e48ff */
[----:B--2---:R-:W-:Y:S04]  /*0440*/  STG.E desc[UR4][R4.64+0xc0], R7 ;  /* 0x0000c00704007986 */ /* 0x004fe8000c101904 */
[----:B------:R-:W2:Y:S01]  /*0450*/  LDG.E R11, desc[UR4][R10.64] ;  /* 0x000000040a0b7981 */ /* 0x000ea2000c1e1900 */
[----:B-1----:R-:W-:Y:S01]  /*0460*/  IMAD.WIDE R12, R17, 0x4, R2 ;  /* 0x00000004110c7825 */ /* 0x002fe200078e0202 */
[----:B------:R-:W-:-:S02]  /*0470*/  LEA R17, R0, R17, 0x8 ;  /* 0x0000001100117211 */ /* 0x000fc400078e40ff */
[----:B--2---:R-:W-:Y:S04]  /*0480*/  STG.E desc[UR4][R4.64+0xd0], R11 ;  /* 0x0000d00b04007986 */ /* 0x004fe8000c101904 */
[----:B------:R-:W2:Y:S01]  /*0490*/  LDG.E R13, desc[UR4][R12.64] ;  /* 0x000000040c0d7981 */ /* 0x000ea2000c1e1900 */
[----:B------:R-:W-:-:S03]  /*04a0*/  IMAD.WIDE R2, R17, 0x4, R2 ;  /* 0x0000000411027825 */ /* 0x000fc600078e0202 */
[----:B--2---:R-:W-:Y:S04]  /*04b0*/  STG.E desc[UR4][R4.64+0xe0], R13 ;  /* 0x0000e00d04007986 */ /* 0x004fe8000c101904 */
[----:B------:R-:W2:Y:S04]  /*04c0*/  LDG.E R3, desc[UR4][R2.64] ;  /* 0x0000000402037981 */ /* 0x000ea8000c1e1900 */
[----:B--2---:R-:W-:Y:S01]  /*04d0*/  STG.E desc[UR4][R4.64+0xf0], R3 ;  /* 0x0000f00304007986 */ /* 0x004fe2000c101904 */
[----:B------:R-:W-:Y:S05]  /*04e0*/  EXIT ;  /* 0x000000000000794d */ /* 0x000fea0003800000 */
.L_x_10:
        /* <DEDUP_REMOVED lines=9> */
.L_x_20:


//--------------------- .text.copy                --------------------------
	.section	.text.copy,"ax",@progbits
	.align	128
        .global         copy
        .type           copy,@function
        .size           copy,(.L_x_21 - copy)
        .other          copy,@"STO_CUDA_ENTRY STV_DEFAULT"
copy:
.text.copy:
        /* <DEDUP_REMOVED lines=11> */
[----:B------:R-:W-:Y:S02]  /*00b0*/  LEA R7, R4, R7, 0x6 ;  /* 0x0000000704077211 */ /* 0x000fe400078e30ff */
[----:B------:R-:W0:Y:S03]  /*00c0*/  LDC.64 R4, c[0x0][0x380] ;  /* 0x0000e000ff047b82 */ /* 0x000e260000000a00 */
[----:B----4-:R-:W-:-:S05]  /*00d0*/  IMAD.WIDE R8, R7, 0x4, R2 ;  /* 0x0000000407087825 */ /* 0x010fca00078e0202 */
[----:B--2---:R-:W2:Y:S01]  /*00e0*/  LDG.E R21, desc[UR4][R8.64] ;  /* 0x0000000408157981 */ /* 0x004ea2000c1e1900 */
[----:B------:R-:W-:-:S05]  /*00f0*/  LEA R15, R0, R7, 0x8 ;  /* 0x00000007000f7211 */ /* 0x000fca00078e40ff */
[----:B------:R-:W-:-:S04]  /*0100*/  IMAD.WIDE R12, R15, 0x4, R2 ;  /* 0x000000040f0c7825 */ /* 0x000fc800078e0202 */
[----:B0-----:R-:W-:-:S05]  /*0110*/  IMAD.WIDE R10, R7, 0x4, R4 ;  /* 0x00000004070a7825 */ /* 0x001fca00078e0204 */
[----:B--2---:R0:W-:Y:S04]  /*0120*/  STG.E desc[UR4][R10.64], R21 ;  /* 0x000000150a007986 */ /* 0x0041e8000c101904 */
[----:B------:R-:W2:Y:S01]  /*0130*/  LDG.E R23, desc[UR4][R12.64] ;  /* 0x000000040c177981 */ /* 0x000ea2000c1e1900 */
[----:B------:R-:W-:Y:S01]  /*0140*/  LEA R19, R0, R7, 0x9 ;  /* 0x0000000700137211 */ /* 0x000fe200078e48ff */
[----:B------:R-:W-:-:S04]  /*0150*/  IMAD.WIDE R14, R15, 0x4, R4 ;  /* 0x000000040f0e7825 */ /* 0x000fc800078e0204 */
[C---:B------:R-:W-:Y:S01]  /*0160*/  IMAD.WIDE R16, R19.reuse, 0x4, R2 ;  /* 0x0000000413107825 */ /* 0x040fe200078e0202 */
[----:B------:R-:W-:Y:S01]  /*0170*/  LEA R27, R0, R19, 0x8 ;  /* 0x00000013001b7211 */ /* 0x000fe200078e40ff */
[----:B--2---:R1:W-:Y:S04]  /*0180*/  STG.E desc[UR4][R14.64], R23 ;  /* 0x000000170e007986 */ /* 0x0043e8000c101904 */
[----:B------:R-:W2:Y:S01]  /*0190*/  LDG.E R25, desc[UR4][R16.64] ;  /* 0x0000000410197981 */ /* 0x000ea2000c1e1900 */
[----:B------:R-:W-:-:S04]  /*01a0*/  IMAD.WIDE R8, R19, 0x4, R4 ;  /* 0x0000000413087825 */ /* 0x000fc800078e0204 */
[C---:B------:R-:W-:Y:S01]  /*01b0*/  IMAD.WIDE R18, R27.reuse, 0x4, R2 ;  /* 0x000000041b127825 */ /* 0x040fe200078e0202 */
[----:B------:R-:W-:Y:S01]  /*01c0*/  LEA R29, R0, R7, 0xa ;  /* 0x00000007001d7211 */ /* 0x000fe200078e50ff */
[----:B--2---:R2:W-:Y:S04]  /*01d0*/  STG.E desc[UR4][R8.64], R25 ;  /* 0x0000001908007986 */ /* 0x0045e8000c101904 */
[----:B0-----:R-:W3:Y:S01]  /*01e0*/  LDG.E R21, desc[UR4][R18.64] ;  /* 0x0000000412157981 */ /* 0x001ee2000c1e1900 */
[----:B------:R-:W-:-:S04]  /*01f0*/  IMAD.WIDE R10, R27, 0x4, R4 ;  /* 0x000000041b0a7825 */ /* 0x000fc800078e0204 */
[C---:B------:R-:W-:Y:S01]  /*0200*/  IMAD.WIDE R12, R29.reuse, 0x4, R2 ;  /* 0x000000041d0c7825 */ /* 0x040fe200078e0202 */
[----:B------:R-:W-:Y:S01]  /*0210*/  LEA R27, R0, R29, 0x8 ;  /* 0x0000001d001b7211 */ /* 0x000fe200078e40ff */
[----:B---3--:R0:W-:Y:S04]  /*0220*/  STG.E desc[UR4][R10.64], R21 ;  /* 0x000000150a007986 */ /* 0x0081e8000c101904 */
[----:B-1----:R-:W3:Y:S01]  /*0230*/  LDG.E R23, desc[UR4][R12.64] ;  /* 0x000000040c177981 */ /* 0x002ee2000c1e1900 */
[----:B------:R-:W-:-:S04]  /*0240*/  IMAD.WIDE R14, R29, 0x4, R4 ;  /* 0x000000041d0e7825 */ /* 0x000fc800078e0204 */
[C---:B------:R-:W-:Y:S01]  /*0250*/  IMAD.WIDE R16, R27.reuse, 0x4, R2 ;  /* 0x000000041b107825 */ /* 0x040fe200078e0202 */
[----:B------:R-:W-:Y:S01]  /*0260*/  LEA R29, R0, R29, 0x9 ;  /* 0x0000001d001d7211 */ /* 0x000fe200078e48ff */
[----:B---3--:R1:W-:Y:S04]  /*0270*/  STG.E desc[UR4][R14.64], R23 ;  /* 0x000000170e007986 */ /* 0x0083e8000c101904 */
[----:B--2---:R-:W2:Y:S01]  /*0280*/  LDG.E R25, desc[UR4][R16.64] ;  /* 0x0000000410197981 */ /* 0x004ea2000c1e1900 */
        /* <DEDUP_REMOVED lines=17> */
[----:B0-----:R-:W-:Y:S01]  /*03a0*/  LEA R21, R0, R7, 0x9 ;  /* 0x0000000700157211 */ /* 0x001fe200078e48ff */
[----:B--2---:R0:W-:Y:S04]  /*03b0*/  STG.E desc[UR4][R8.64], R25 ;  /* 0x0000001908007986 */ /* 0x0041e8000c101904 */
[----:B------:R-:W2:Y:S01]  /*03c0*/  LDG.E R19, desc[UR4][R18.64] ;  /* 0x0000000412137981 */ /* 0x000ea2000c1e1900 */
[----:B------:R-:W-:-:S04]  /*03d0*/  IMAD.WIDE R10, R27, 0x4, R4 ;  /* 0x000000041b0a7825 */ /* 0x000fc800078e0204 */
[C---:B------:R-:W-:Y:S01]  /*03e0*/  IMAD.WIDE R12, R21.reuse, 0x4, R2 ;  /* 0x00000004150c7825 */ /* 0x040fe200078e0202 */
[----:B------:R-:W-:Y:S01]  /*03f0*/  LEA R27, R0, R21, 0x8 ;  /* 0x00000015001b7211 */ /* 0x000fe200078e40ff */
[----:B--2---:R2:W-:Y:S04]  /*0400*/  STG.E desc[UR4][R10.64], R19 ;  /* 0x000000130a007986 */ /* 0x0045e8000c101904 */
[----:B-1----:R-:W3:Y:S01]  /*0410*/  LDG.E R23, desc[UR4][R12.64] ;  /* 0x000000040c177981 */ /* 0x002ee2000c1e1900 */
[----:B------:R-:W-:-:S04]  /*0420*/  IMAD.WIDE R14, R21, 0x4, R4 ;  /* 0x00000004150e7825 */ /* 0x000fc800078e0204 */
[C---:B------:R-:W-:Y:S01]  /*0430*/  IMAD.WIDE R16, R27.reuse, 0x4, R2 ;  /* 0x000000041b107825 */ /* 0x040fe200078e0202 */
[----:B0-----:R-:W-:Y:S01]  /*0440*/  LEA R25, R0, R7, 0xa ;  /* 0x0000000700197211 */ /* 0x001fe200078e50ff */
[----:B---3--:R0:W-:Y:S04]  /*0450*/  STG.E desc[UR4][R14.64], R23 ;  /* 0x000000170e007986 */ /* 0x0081e8000c101904 */
[----:B------:R-:W3:Y:S01]  /*0460*/  LDG.E R21, desc[UR4][R16.64] ;  /* 0x0000000410157981 */ /* 0x000ee2000c1e1900 */
[----:B------:R-:W-:-:S04]  /*0470*/  IMAD.WIDE R6, R27, 0x4, R4 ;  /* 0x000000041b067825 */ /* 0x000fc800078e0204 */
[C---:B------:R-:W-:Y:S01]  /*0480*/  IMAD.WIDE R8, R25.reuse, 0x4, R2 ;  /* 0x0000000419087825 */ /* 0x040fe200078e0202 */
[----:B--2---:R-:W-:Y:S01]  /*0490*/  LEA R19, R0, R25, 0x8 ;  /* 0x0000001900137211 */ /* 0x004fe200078e40ff */
[----:B---3--:R1:W-:Y:S04]  /*04a0*/  STG.E desc[UR4][R6.64], R21 ;  /* 0x0000001506007986 */ /* 0x0083e8000c101904 */
[----:B------:R-:W2:Y:S01]  /*04b0*/  LDG.E R9, desc[UR4][R8.64] ;  /* 0x0000000408097981 */ /* 0x000ea2000c1e1900 */
[----:B------:R-:W-:-:S04]  /*04c0*/  IMAD.WIDE R10, R25, 0x4, R4 ;  /* 0x00000004190a7825 */ /* 0x000fc800078e0204 */
[C---:B------:R-:W-:Y:S01]  /*04d0*/  IMAD.WIDE R12, R19.reuse, 0x4, R2 ;  /* 0x00000004130c7825 */ /* 0x040fe200078e0202 */
[----:B------:R-:W-:Y:S01]  /*04e0*/  LEA R25, R0, R25, 0x9 ;  /* 0x0000001900197211 */ /* 0x000fe200078e48ff */
[----:B--2---:R-:W-:Y:S04]  /*04f0*/  STG.E desc[UR4][R10.64], R9 ;  /* 0x000000090a007986 */ /* 0x004fe8000c101904 */
[----:B------:R-:W2:Y:S01]  /*0500*/  LDG.E R13, desc[UR4][R12.64] ;  /* 0x000000040c0d7981 */ /* 0x000ea2000c1e1900 */
[----:B0-----:R-:W-:-:S04]  /*0510*/  IMAD.WIDE R14, R19, 0x4, R4 ;  /* 0x00000004130e7825 */ /* 0x001fc800078e0204 */
[C---:B------:R-:W-:Y:S01]  /*0520*/  IMAD.WIDE R16, R25.reuse, 0x4, R2 ;  /* 0x0000000419107825 */ /* 0x040fe200078e0202 */
[----:B------:R-:W-:Y:S01]  /*0530*/  LEA R19, R0, R25, 0x8 ;  /* 0x0000001900137211 */ /* 0x000fe200078e40ff */
[----:B--2---:R-:W-:Y:S04]  /*0540*/  STG.E desc[UR4][R14.64], R13 ;  /* 0x0000000d0e007986 */ /* 0x004fe8000c101904 */
[----:B------:R-:W2:Y:S01]  /*0550*/  LDG.E R17, desc[UR4][R16.64] ;  /* 0x0000000410117981 */ /* 0x000ea2000c1e1900 */
[----:B-1----:R-:W-:-:S04]  /*0560*/  IMAD.WIDE R6, R25, 0x4, R4 ;  /* 0x0000000419067825 */ /* 0x002fc800078e0204 */
[C---:B------:R-:W-:Y:S01]  /*0570*/  IMAD.WIDE R2, R19.reuse, 0x4, R2 ;  /* 0x0000000413027825 */ /* 0x040fe200078e0202 */
[----:B--2---:R-:W-:Y:S05]  /*0580*/  STG.E desc[UR4][R6.64], R17 ;  /* 0x0000001106007986 */ /* 0x004fea000c101904 */
[----:B------:R-:W2:Y:S01]  /*0590*/  LDG.E R3, desc[UR4][R2.64] ;  /* 0x0000000402037981 */ /* 0x000ea2000c1e1900 */
[----:B------:R-:W-:-:S05]  /*05a0*/  IMAD.WIDE R4, R19, 0x4, R4 ;  /* 0x0000000413047825 */ /* 0x000fca00078e0204 */
[----:B--2---:R-:W-:Y:S01]  /*05b0*/  STG.E desc[UR4][R4.64], R3 ;  /* 0x0000000304007986 */ /* 0x004fe2000c101904 */
[----:B------:R-:W-:Y:S05]  /*05c0*/  EXIT ;  /* 0x000000000000794d */ /* 0x000fea0003800000 */
.L_x_11:
        /* <DEDUP_REMOVED lines=11> */
.L_x_21:


//--------------------- .nv.shared.transposeExperimental --------------------------
	.section	.nv.shared.transposeExperimental,"aw",@nobits
	.sectionflags	@""
	.align	4
.nv.shared.transposeExperimental:
	.zero		17664


//--------------------- .nv.shared.reserved.0     --------------------------
	.section	.nv.shared.reserved.0,"aw",@nobits
	.weak		__nv_reservedSMEM_offset_0_alias
	.size		__nv_reservedSMEM_offset_0_alias, 0, 64
	.other		__nv_reservedSMEM_offset_0_alias,@"STO_CUDA_RESERVED_SHARED STV_DEFAULT"
__nv_reservedSMEM_offset_0_alias:
	.zero		0
	.zero		64


//--------------------- .nv.shared.transposeTemplateDouble --------------------------
	.section	.nv.shared.transposeTemplateDouble,"aw",@nobits
	.sectionflags	@""
	.align	8
.nv.shared.transposeTemplateDouble:
	.zero		34304


//--------------------- .nv.shared.transposeTemplateFloat --------------------------
	.section	.nv.shared.transposeTemplateFloat,"aw",@nobits
	.sectionflags	@""
	.align	4
.nv.shared.transposeTemplateFloat:
	.zero		17664


//--------------------- .nv.shared.transposeDouble --------------------------
	.section	.nv.shared.transposeDouble,"aw",@nobits
	.sectionflags	@""
	.align	8
.nv.shared.transposeDouble:
	.zero		34304


//--------------------- .nv.shared.transpose      --------------------------
	.section	.nv.shared.transpose,"aw",@nobits
	.sectionflags	@""
	.align	4
.nv.shared.transpose:
	.zero		17664


//--------------------- .nv.shared.transposeNoBankConflicts --------------------------
	.section	.nv.shared.transposeNoBankConflicts,"aw",@nobits
	.sectionflags	@""
	.align	4
.nv.shared.transposeNoBankConflicts:
	.zero		17664


//--------------------- .nv.shared.copySharedMem  --------------------------
	.section	.nv.shared.copySharedMem,"aw",@nobits
	.sectionflags	@""
	.align	4
.nv.shared.copySharedMem:
	.zero		17408


//--------------------- .nv.shared.transposeCoalesced --------------------------
	.section	.nv.shared.transposeCoalesced,"aw",@nobits
	.sectionflags	@""
	.align	4
.nv.shared.transposeCoalesced:
	.zero		17408


//--------------------- .nv.constant0.transposeExperimental --------------------------
	.section	.nv.constant0.transposeExperimental,"a",@progbits
	.sectionflags	@""
	.align	4
.nv.constant0.transposeExperimental:
	.zero		920


//--------------------- .nv.constant0.transposeTemplateDouble --------------------------
	.section	.nv.constant0.transposeTemplateDouble,"a",@progbits
	.sectionflags	@""
	.align	4
.nv.constant0.transposeTemplateDouble:
	.zero		920


//--------------------- .nv.constant0.transposeTemplateFloat --------------------------
	.section	.nv.constant0.transposeTemplateFloat,"a",@progbits
	.sectionflags	@""
	.align	4
.nv.constant0.transposeTemplateFloat:
	.zero		920


//--------------------- .nv.constant0.transposeDouble --------------------------
	.section	.nv.constant0.transposeDouble,"a",@progbits
	.sectionflags	@""
	.align	4
.nv.constant0.transposeDouble:
	.zero		920


//--------------------- .nv.constant0.transpose   --------------------------
	.section	.nv.constant0.transpose,"a",@progbits
	.sectionflags	@""
	.align	4
.nv.constant0.transpose:
	.zero		920


//--------------------- .nv.constant0.transposeNoBankConflicts --------------------------
	.section	.nv.constant0.transposeNoBankConflicts,"a",@progbits
	.sectionflags	@""
	.align	4
.nv.constant0.transposeNoBankConflicts:
	.zero		912


//--------------------- .nv.constant0.copySharedMem --------------------------
	.section	.nv.constant0.copySharedMem,"a",@progbits
	.sectionflags	@""
	.align	4
.nv.constant0.copySharedMem:
	.zero		912


//--------------------- .nv.constant0.transposeCoalesced --------------------------
	.section	.nv.constant0.transposeCoalesced,"a",@progbits
	.sectionflags	@""
	.align	4
.nv.constant0.transposeCoalesced:
	.zero		912


//--------------------- .nv.constant0.transposeNaive --------------------------
	.section	.nv.constant0.transposeNaive,"a",@progbits
	.sectionflags	@""
	.align	4
.nv.constant0.transposeNaive:
	.zero		912


//--------------------- .nv.constant0.copy        --------------------------
	.section	.nv.constant0.copy,"a",@progbits
	.sectionflags	@""
	.align	4
.nv.constant0.copy:
	.zero		912


//--------------------- SYMBOLS --------------------------

	.type		.nv.reservedSmem.offset0,@object
	.size		.nv.reservedSmem.offset0,0x4
	.type		.nv.reservedSmem.cap,@object
	.size		.nv.reservedSmem.cap,0x4
